// auto-generated by cutlass_sweep.gemm — config: {"arch": "sm_90", "cluster_m": 2, "cluster_n": 1, "dtype": "bf16", "dtype_b": "bf16", "layout": "nt", "stages": 0, "tile_k": 16, "tile_m": 64, "tile_n": 32}
#include "cutlass/cutlass.h"
#include "cutlass/gemm/collective/collective_builder.hpp"
#include "cutlass/gemm/device/gemm_universal_adapter.h"
#include "cutlass/gemm/kernel/gemm_universal.hpp"
#include "cutlass/epilogue/collective/collective_builder.hpp"

using ElemA = cutlass::bfloat16_t;
using ElemB = cutlass::bfloat16_t;
using ElemCD = cutlass::bfloat16_t;
using Acc  = float;
using TileShape    = cute::Shape<cute::_64, cute::_32, cute::_16>;
using ClusterShape = cute::Shape<cute::_2, cute::_1, cute::_1>;

using CollectiveEpilogue = typename cutlass::epilogue::collective::CollectiveBuilder<
    cutlass::arch::Sm90, cutlass::arch::OpClassTensorOp,
    TileShape, ClusterShape,
    cutlass::epilogue::collective::EpilogueTileAuto,
    Acc, Acc,
    ElemCD, cutlass::layout::RowMajor, 128 / cutlass::sizeof_bits<ElemCD>::value,
    ElemCD, cutlass::layout::RowMajor, 128 / cutlass::sizeof_bits<ElemCD>::value,
    cutlass::epilogue::collective::EpilogueScheduleAuto
  >::CollectiveOp;

using CollectiveMainloop = typename cutlass::gemm::collective::CollectiveBuilder<
    cutlass::arch::Sm90, cutlass::arch::OpClassTensorOp,
    ElemA, cutlass::layout::RowMajor, 128 / cutlass::sizeof_bits<ElemA>::value,
    ElemB, cutlass::layout::ColumnMajor, 128 / cutlass::sizeof_bits<ElemB>::value,
    Acc,
    TileShape, ClusterShape,
    cutlass::gemm::collective::StageCountAutoCarveout<static_cast<int>(sizeof(typename CollectiveEpilogue::SharedStorage))>,
    cutlass::gemm::collective::KernelScheduleAuto
  >::CollectiveOp;

using GemmKernel = cutlass::gemm::kernel::GemmUniversal<
    cute::Shape<int,int,int,int>,
    CollectiveMainloop,
    CollectiveEpilogue
>;
using Gemm = cutlass::gemm::device::GemmUniversalAdapter<GemmKernel>;

// Force the device kernel symbol into the cubin without needing a host main.
auto* _anchor = &cutlass::device_kernel<GemmKernel>;


// ===== COMPILED SASS (sm_90a) =====

	.target	sm_90a

	.elftype	@"ET_EXEC"


//--------------------- .note.nv.tkinfo           --------------------------
	.section	.note.nv.tkinfo,"",@"SHT_NOTE"
	.sectionflags	@"SHF_NOTE_NV_TKINFO"
	.tkinfo
        /*0018*/ 	.word	0x00000002
        /*0030*/ 	.string	""
        /*0030*/ 	.string	"ptxas"
        /*0030*/ 	.string	"Cuda compilation tools, release 13.0, V13.0.88"
        /*0030*/ 	.string	"Build cuda_13.0.r13.0/compiler.36424714_0"
        /*0030*/ 	.string	"-arch sm_90a -m 64 "



//--------------------- .note.nv.cuinfo           --------------------------
	.section	.note.nv.cuinfo,"",@"SHT_NOTE"
	.sectionflags	@"SHF_NOTE_NV_CUINFO"
        /*0018*/ 	.short	0x0002
        /*001a*/ 	.short	0x005a
        /*001c*/ 	.short	0x0082
	.zero		2


//--------------------- .nv.info                  --------------------------
	.section	.nv.info,"",@"SHT_CUDA_INFO"
	.align	4


	//----- nvinfo : EIATTR_REGCOUNT
	.align		4
        /*0000*/ 	.byte	0x04, 0x2f
        /*0002*/ 	.short	(.L_15 - .L_14)
	.align		4
.L_14:
        /*0004*/ 	.word	index@(_ZN7cutlass13device_kernelINS_4gemm6kernel13GemmUniversalIN4cute5tupleIJiiiiEEENS1_10collective13CollectiveMmaINS1_34MainloopSm90TmaGmmaWarpSpecializedILi75ENS5_IJNS4_1CILi2EEENSA_ILi1EEESC_EEENS1_32KernelTmaWarpSpecializedPingpongEEENS5_IJNSA_ILi64EEENSA_ILi32EEENSA_ILi16EEEEEENS_10bfloat16_tENS5_IJlSC_lEEESK_SL_NS4_8TiledMMAINS4_8MMA_AtomIJNS4_4SM904GMMA27MMA_64x32x16_F32BF16BF16_SSILNSP_5MajorE0ELSR_0ELNSP_7ScaleInE1ELSS_1EEEEEENS4_6LayoutINS5_IJSC_SC_SC_EEENS5_IJNSA_ILi0EEESX_SX_EEEEENS5_IJNS4_10UnderscoreES10_S10_EEEEENS4_13SM90_TMA_LOADENS4_14ComposedLayoutINS4_7SwizzleILi1ELi4ELi3EEENS4_18smem_ptr_flag_bitsILi16EEENSV_INS5_IJNSA_ILi8EEESI_EEENS5_IJSI_SC_EEEEEEEvNS4_8identityENS4_23SM90_TMA_LOAD_MULTICASTES1D_vS1E_EENS_8epilogue10collective6detail29Sm90TmaWarpSpecializedAdapterINS1I_15DefaultEpilogueISK_SL_SL_NS1H_6thread17LinearCombinationISK_Li1EffLNS1M_9ScaleType4KindE0ELNS_15FloatRoundStyleE2ESK_EENS1_15EpilogueDefaultEEEEEvvEEEEvNT_6ParamsE)
        /*0008*/ 	.word	0x000000a8


	//----- nvinfo : EIATTR_FRAME_SIZE
	.align		4
.L_15:
        /*000c*/ 	.byte	0x04, 0x11
        /*000e*/ 	.short	(.L_17 - .L_16)
	.align		4
.L_16:
        /*0010*/ 	.word	index@(_ZN7cutlass13device_kernelINS_4gemm6kernel13GemmUniversalIN4cute5tupleIJiiiiEEENS1_10collective13CollectiveMmaINS1_34MainloopSm90TmaGmmaWarpSpecializedILi75ENS5_IJNS4_1CILi2EEENSA_ILi1EEESC_EEENS1_32KernelTmaWarpSpecializedPingpongEEENS5_IJNSA_ILi64EEENSA_ILi32EEENSA_ILi16EEEEEENS_10bfloat16_tENS5_IJlSC_lEEESK_SL_NS4_8TiledMMAINS4_8MMA_AtomIJNS4_4SM904GMMA27MMA_64x32x16_F32BF16BF16_SSILNSP_5MajorE0ELSR_0ELNSP_7ScaleInE1ELSS_1EEEEEENS4_6LayoutINS5_IJSC_SC_SC_EEENS5_IJNSA_ILi0EEESX_SX_EEEEENS5_IJNS4_10UnderscoreES10_S10_EEEEENS4_13SM90_TMA_LOADENS4_14ComposedLayoutINS4_7SwizzleILi1ELi4ELi3EEENS4_18smem_ptr_flag_bitsILi16EEENSV_INS5_IJNSA_ILi8EEESI_EEENS5_IJSI_SC_EEEEEEEvNS4_8identityENS4_23SM90_TMA_LOAD_MULTICASTES1D_vS1E_EENS_8epilogue10collective6detail29Sm90TmaWarpSpecializedAdapterINS1I_15DefaultEpilogueISK_SL_SL_NS1H_6thread17LinearCombinationISK_Li1EffLNS1M_9ScaleType4KindE0ELNS_15FloatRoundStyleE2ESK_EENS1_15EpilogueDefaultEEEEEvvEEEEvNT_6ParamsE)
        /*0014*/ 	.word	0x00000008


	//----- nvinfo : EIATTR_MIN_STACK_SIZE
	.align		4
.L_17:
        /*0018*/ 	.byte	0x04, 0x12
        /*001a*/ 	.short	(.L_19 - .L_18)
	.align		4
.L_18:
        /*001c*/ 	.word	index@(_ZN7cutlass13device_kernelINS_4gemm6kernel13GemmUniversalIN4cute5tupleIJiiiiEEENS1_10collective13CollectiveMmaINS1_34MainloopSm90TmaGmmaWarpSpecializedILi75ENS5_IJNS4_1CILi2EEENSA_ILi1EEESC_EEENS1_32KernelTmaWarpSpecializedPingpongEEENS5_IJNSA_ILi64EEENSA_ILi32EEENSA_ILi16EEEEEENS_10bfloat16_tENS5_IJlSC_lEEESK_SL_NS4_8TiledMMAINS4_8MMA_AtomIJNS4_4SM904GMMA27MMA_64x32x16_F32BF16BF16_SSILNSP_5MajorE0ELSR_0ELNSP_7ScaleInE1ELSS_1EEEEEENS4_6LayoutINS5_IJSC_SC_SC_EEENS5_IJNSA_ILi0EEESX_SX_EEEEENS5_IJNS4_10UnderscoreES10_S10_EEEEENS4_13SM90_TMA_LOADENS4_14ComposedLayoutINS4_7SwizzleILi1ELi4ELi3EEENS4_18smem_ptr_flag_bitsILi16EEENSV_INS5_IJNSA_ILi8EEESI_EEENS5_IJSI_SC_EEEEEEEvNS4_8identityENS4_23SM90_TMA_LOAD_MULTICASTES1D_vS1E_EENS_8epilogue10collective6detail29Sm90TmaWarpSpecializedAdapterINS1I_15DefaultEpilogueISK_SL_SL_NS1H_6thread17LinearCombinationISK_Li1EffLNS1M_9ScaleType4KindE0ELNS_15FloatRoundStyleE2ESK_EENS1_15EpilogueDefaultEEEEEvvEEEEvNT_6ParamsE)
        /*0020*/ 	.word	0x00000008
.L_19:


//--------------------- .nv.compat                --------------------------
	.section	.nv.compat,"",@"SHT_CUDA_COMPAT_INFO"
	.align	4
        /*0000*/ 	.byte	0x02, 0x09, 0x01, 0x00, 0x02, 0x02, 0x04, 0x00, 0x02, 0x05, 0x05, 0x00, 0x03, 0x07, 0x01, 0x01
        /*0010*/ 	.byte	0x02, 0x03, 0x01, 0x00, 0x02, 0x06, 0x01, 0x00, 0x04, 0x0b, 0x08, 0x00, 0x00, 0x00, 0x00, 0x00
        /*0020*/ 	.byte	0x00, 0x00, 0x00, 0x00


//--------------------- .nv.info._ZN7cutlass13device_kernelINS_4gemm6kernel13GemmUniversalIN4cute5tupleIJiiiiEEENS1_10collective13CollectiveMmaINS1_34MainloopSm90TmaGmmaWarpSpecializedILi75ENS5_IJNS4_1CILi2EEENSA_ILi1EEESC_EEENS1_32KernelTmaWarpSpecializedPingpongEEENS5_IJNSA_ILi64EEENSA_ILi32EEENSA_ILi16EEEEEENS_10bfloat16_tENS5_IJlSC_lEEESK_SL_NS4_8TiledMMAINS4_8MMA_AtomIJNS4_4SM904GMMA27MMA_64x32x16_F32BF16BF16_SSILNSP_5MajorE0ELSR_0ELNSP_7ScaleInE1ELSS_1EEEEEENS4_6LayoutINS5_IJSC_SC_SC_EEENS5_IJNSA_ILi0EEESX_SX_EEEEENS5_IJNS4_10UnderscoreES10_S10_EEEEENS4_13SM90_TMA_LOADENS4_14ComposedLayoutINS4_7SwizzleILi1ELi4ELi3EEENS4_18smem_ptr_flag_bitsILi16EEENSV_INS5_IJNSA_ILi8EEESI_EEENS5_IJSI_SC_EEEEEEEvNS4_8identityENS4_23SM90_TMA_LOAD_MULTICASTES1D_vS1E_EENS_8epilogue10collective6detail29Sm90TmaWarpSpecializedAdapterINS1I_15DefaultEpilogueISK_SL_SL_NS1H_6thread17LinearCombinationISK_Li1EffLNS1M_9ScaleType4KindE0ELNS_15FloatRoundStyleE2ESK_EENS1_15EpilogueDefaultEEEEEvvEEEEvNT_6ParamsE --------------------------
	.section	.nv.info._ZN7cutlass13device_kernelINS_4gemm6kernel13GemmUniversalIN4cute5tupleIJiiiiEEENS1_10collective13CollectiveMmaINS1_34MainloopSm90TmaGmmaWarpSpecializedILi75ENS5_IJNS4_1CILi2EEENSA_ILi1EEESC_EEENS1_32KernelTmaWarpSpecializedPingpongEEENS5_IJNSA_ILi64EEENSA_ILi32EEENSA_ILi16EEEEEENS_10bfloat16_tENS5_IJlSC_lEEESK_SL_NS4_8TiledMMAINS4_8MMA_AtomIJNS4_4SM904GMMA27MMA_64x32x16_F32BF16BF16_SSILNSP_5MajorE0ELSR_0ELNSP_7ScaleInE1ELSS_1EEEEEENS4_6LayoutINS5_IJSC_SC_SC_EEENS5_IJNSA_ILi0EEESX_SX_EEEEENS5_IJNS4_10UnderscoreES10_S10_EEEEENS4_13SM90_TMA_LOADENS4_14ComposedLayoutINS4_7SwizzleILi1ELi4ELi3EEENS4_18smem_ptr_flag_bitsILi16EEENSV_INS5_IJNSA_ILi8EEESI_EEENS5_IJSI_SC_EEEEEEEvNS4_8identityENS4_23SM90_TMA_LOAD_MULTICASTES1D_vS1E_EENS_8epilogue10collective6detail29Sm90TmaWarpSpecializedAdapterINS1I_15DefaultEpilogueISK_SL_SL_NS1H_6thread17LinearCombinationISK_Li1EffLNS1M_9ScaleType4KindE0ELNS_15FloatRoundStyleE2ESK_EENS1_15EpilogueDefaultEEEEEvvEEEEvNT_6ParamsE,"",@"SHT_CUDA_INFO"
	.sectionflags	@""
	.align	4


	//----- nvinfo : EIATTR_CUDA_API_VERSION
	.align		4
        /*0000*/ 	.byte	0x04, 0x37
        /*0002*/ 	.short	(.L_21 - .L_20)
.L_20:
        /*0004*/ 	.word	0x00000082


	//----- nvinfo : EIATTR_KPARAM_INFO
	.align		4
.L_21:
        /*0008*/ 	.byte	0x04, 0x17
        /*000a*/ 	.short	(.L_23 - .L_22)
.L_22:
        /*000c*/ 	.word	0x00000000
        /*0010*/ 	.short	0x0000
        /*0012*/ 	.short	0x0070
        /*0014*/ 	.byte	0x00, 0xf0, 0x01, 0x10


	//----- nvinfo : EIATTR_SPARSE_MMA_MASK
	.align		4
.L_23:
        /*0018*/ 	.byte	0x03, 0x50
        /*001a*/ 	.short	0x0000


	//----- nvinfo : EIATTR_MAXREG_COUNT
	.align		4
        /*001c*/ 	.byte	0x03, 0x1b
        /*001e*/ 	.short	0x00a8


	//----- nvinfo : EIATTR_NUM_BARRIERS
	.align		4
        /*0020*/ 	.byte	0x02, 0x4c
        /*0022*/ 	.byte	0x01
	.zero		1


	//----- nvinfo : EIATTR_EXTERNS
	.align		4
        /*0024*/ 	.byte	0x04, 0x0f
        /*0026*/ 	.short	(.L_25 - .L_24)


	//   ....[0]....
	.align		4
.L_24:
        /*0028*/ 	.word	index@(__assertfail)


	//----- nvinfo : EIATTR_ANNOTATIONS
	.align		4
.L_25:
        /*002c*/ 	.byte	0x04, 0x55
        /*002e*/ 	.short	(.L_27 - .L_26)


	//   ....[0]....
.L_26:
        /*0030*/ 	.word	0x00000001
        /*0034*/ 	.byte	0xb0, 0x16, 0x00, 0x00, 0x01, 0x00, 0x00, 0x00, 0xa0, 0x3b, 0x00, 0x00, 0x01, 0x00, 0x00, 0x00
        /*0044*/ 	.byte	0x10, 0x48, 0x00, 0x00


	//----- nvinfo : EIATTR_MERCURY_ISA_VERSION
	.align		4
.L_27:
        /*0048*/ 	.byte	0x03, 0x5f
        /*004a*/ 	.short	0x0101


	//----- nvinfo : EIATTR_INT_WARP_WIDE_INSTR_OFFSETS
	.align		4
        /*004c*/ 	.byte	0x04, 0x31
        /*004e*/ 	.short	(.L_29 - .L_28)


	//   ....[0]....
.L_28:
        /*0050*/ 	.word	0x00000e40


	//   ....[1]....
        /*0054*/ 	.word	0x00000e70


	//   ....[2]....
        /*0058*/ 	.word	0x00000eb0


	//   ....[3]....
        /*005c*/ 	.word	0x00000fe0


	//   ....[4]....
        /*0060*/ 	.word	0x00000ff0


	//   ....[5]....
        /*0064*/ 	.word	0x00001000


	//   ....[6]....
        /*0068*/ 	.word	0x000010a0


	//   ....[7]....
        /*006c*/ 	.word	0x000010e0


	//   ....[8]....
        /*0070*/ 	.word	0x00002640


	//----- nvinfo : EIATTR_COOP_GROUP_MASK_REGIDS
	.align		4
.L_29:
        /*0074*/ 	.byte	0x04, 0x29
        /*0076*/ 	.short	(.L_31 - .L_30)


	//   ....[0]....
.L_30:
        /*0078*/ 	.word	0xffffffff


	//   ....[1]....
        /*007c*/ 	.word	0xffffffff


	//   ....[2]....
        /*0080*/ 	.word	0xffffffff


	//   ....[3]....
        /*0084*/ 	.word	0xffffffff


	//   ....[4]....
        /*0088*/ 	.word	0xffffffff


	//   ....[5]....
        /*008c*/ 	.word	0xffffffff


	//   ....[6]....
        /*0090*/ 	.word	0xffffffff


	//----- nvinfo : EIATTR_COOP_GROUP_INSTR_OFFSETS
	.align		4
.L_31:
        /*0094*/ 	.byte	0x04, 0x28
        /*0096*/ 	.short	(.L_33 - .L_32)


	//   ....[0]....
.L_32:
        /*0098*/ 	.word	0x00000070


	//   ....[1]....
        /*009c*/ 	.word	0x00000080


	//   ....[2]....
        /*00a0*/ 	.word	0x00000140


	//   ....[3]....
        /*00a4*/ 	.word	0x00000c00


	//   ....[4]....
        /*00a8*/ 	.word	0x00000c40


	//   ....[5]....
        /*00ac*/ 	.word	0x00001020


	//   ....[6]....
        /*00b0*/ 	.word	0x00001260


	//----- nvinfo : EIATTR_REG_RECONFIG
	.align		4
.L_33:
        /*00b4*/ 	.byte	0x01, 0x54
	.zero		2


	//----- nvinfo : EIATTR_SYSCALL_OFFSETS
	.align		4
        /*00b8*/ 	.byte	0x04, 0x46
        /*00ba*/ 	.short	(.L_35 - .L_34)


	//   ....[0]....
.L_34:
        /*00bc*/ 	.word	0x00002160


	//----- nvinfo : EIATTR_MBARRIER_INSTR_OFFSETS
	.align		4
.L_35:
        /*00c0*/ 	.byte	0x04, 0x39
        /*00c2*/ 	.short	(.L_37 - .L_36)


	//   ....[0]....
.L_36:
        /*00c4*/ 	.word	0x00000280
        /*00c8*/ 	.word	0x000000ff
        /*00cc*/ 	.word	0x00000000
        /*00d0*/ 	.short	0x0100
        /*00d2*/ 	.byte	0x08
	.zero		1


	//   ....[1]....
        /*00d4*/ 	.word	0x00000290
        /*00d8*/ 	.word	0x000000ff
        /*00dc*/ 	.word	0x00000258
        /*00e0*/ 	.short	0x0100
        /*00e2*/ 	.byte	0x08
	.zero		1


	//   ....[2]....
        /*00e4*/ 	.word	0x000002a0
        /*00e8*/ 	.word	0x000000ff
        /*00ec*/ 	.word	0x00000008
        /*00f0*/ 	.short	0x0100
        /*00f2*/ 	.byte	0x08
	.zero		1


	//   ....[3]....
        /*00f4*/ 	.word	0x000002b0
        /*00f8*/ 	.word	0x000000ff
        /*00fc*/ 	.word	0x00000260
        /*0100*/ 	.short	0x0100
        /*0102*/ 	.byte	0x08
	.zero		1


	//   ....[4]....
        /*0104*/ 	.word	0x000002c0
        /*0108*/ 	.word	0x000000ff
        /*010c*/ 	.word	0x00000010
        /*0110*/ 	.short	0x0100
        /*0112*/ 	.byte	0x08
	.zero		1


	//   ....[5]....
        /*0114*/ 	.word	0x000002d0
        /*0118*/ 	.word	0x000000ff
        /*011c*/ 	.word	0x00000268
        /*0120*/ 	.short	0x0100
        /*0122*/ 	.byte	0x08
	.zero		1


	//   ....[6]....
        /*0124*/ 	.word	0x000002e0
        /*0128*/ 	.word	0x000000ff
        /*012c*/ 	.word	0x00000018
        /*0130*/ 	.short	0x0100
        /*0132*/ 	.byte	0x08
	.zero		1


	//   ....[7]....
        /*0134*/ 	.word	0x000002f0
        /*0138*/ 	.word	0x000000ff
        /*013c*/ 	.word	0x00000270
        /*0140*/ 	.short	0x0100
        /*0142*/ 	.byte	0x08
	.zero		1


	//   ....[8]....
        /*0144*/ 	.word	0x00000300
        /*0148*/ 	.word	0x000000ff
        /*014c*/ 	.word	0x00000020
        /*0150*/ 	.short	0x0100
        /*0152*/ 	.byte	0x08
	.zero		1


	//   ....[9]....
        /*0154*/ 	.word	0x00000310
        /*0158*/ 	.word	0x000000ff
        /*015c*/ 	.word	0x00000278
        /*0160*/ 	.short	0x0100
        /*0162*/ 	.byte	0x08
	.zero		1


	//   ....[10]....
        /*0164*/ 	.word	0x00000320
        /*0168*/ 	.word	0x000000ff
        /*016c*/ 	.word	0x00000028
        /*0170*/ 	.short	0x0100
        /*0172*/ 	.byte	0x08
	.zero		1


	//   ....[11]....
        /*0174*/ 	.word	0x00000330
        /*0178*/ 	.word	0x000000ff
        /*017c*/ 	.word	0x00000280
        /*0180*/ 	.short	0x0100
        /*0182*/ 	.byte	0x08
	.zero		1


	//   ....[12]....
        /*0184*/ 	.word	0x00000340
        /*0188*/ 	.word	0x000000ff
        /*018c*/ 	.word	0x00000030
        /*0190*/ 	.short	0x0100
        /*0192*/ 	.byte	0x08
	.zero		1


	//   ....[13]....
        /*0194*/ 	.word	0x00000350
        /*0198*/ 	.word	0x000000ff
        /*019c*/ 	.word	0x00000288
        /*01a0*/ 	.short	0x0100
        /*01a2*/ 	.byte	0x08
	.zero		1


	//   ....[14]....
        /*01a4*/ 	.word	0x00000360
        /*01a8*/ 	.word	0x000000ff
        /*01ac*/ 	.word	0x00000038
        /*01b0*/ 	.short	0x0100
        /*01b2*/ 	.byte	0x08
	.zero		1


	//   ....[15]....
        /*01b4*/ 	.word	0x00000370
        /*01b8*/ 	.word	0x000000ff
        /*01bc*/ 	.word	0x00000290
        /*01c0*/ 	.short	0x0100
        /*01c2*/ 	.byte	0x08
	.zero		1


	//   ....[16]....
        /*01c4*/ 	.word	0x00000380
        /*01c8*/ 	.word	0x000000ff
        /*01cc*/ 	.word	0x00000040
        /*01d0*/ 	.short	0x0100
        /*01d2*/ 	.byte	0x08
	.zero		1


	//   ....[17]....
        /*01d4*/ 	.word	0x00000390
        /*01d8*/ 	.word	0x000000ff
        /*01dc*/ 	.word	0x00000298
        /*01e0*/ 	.short	0x0100
        /*01e2*/ 	.byte	0x08
	.zero		1


	//   ....[18]....
        /*01e4*/ 	.word	0x000003a0
        /*01e8*/ 	.word	0x000000ff
        /*01ec*/ 	.word	0x00000048
        /*01f0*/ 	.short	0x0100
        /*01f2*/ 	.byte	0x08
	.zero		1


	//   ....[19]....
        /*01f4*/ 	.word	0x000003b0
        /*01f8*/ 	.word	0x000000ff
        /*01fc*/ 	.word	0x000002a0
        /*0200*/ 	.short	0x0100
        /*0202*/ 	.byte	0x08
	.zero		1


	//   ....[20]....
        /*0204*/ 	.word	0x000003c0
        /*0208*/ 	.word	0x000000ff
        /*020c*/ 	.word	0x00000050
        /*0210*/ 	.short	0x0100
        /*0212*/ 	.byte	0x08
	.zero		1


	//   ....[21]....
        /*0214*/ 	.word	0x000003d0
        /*0218*/ 	.word	0x000000ff
        /*021c*/ 	.word	0x000002a8
        /*0220*/ 	.short	0x0100
        /*0222*/ 	.byte	0x08
	.zero		1


	//   ....[22]....
        /*0224*/ 	.word	0x000003e0
        /*0228*/ 	.word	0x000000ff
        /*022c*/ 	.word	0x00000058
        /*0230*/ 	.short	0x0100
        /*0232*/ 	.byte	0x08
	.zero		1


	//   ....[23]....
        /*0234*/ 	.word	0x000003f0
        /*0238*/ 	.word	0x000000ff
        /*023c*/ 	.word	0x000002b0
        /*0240*/ 	.short	0x0100
        /*0242*/ 	.byte	0x08
	.zero		1


	//   ....[24]....
        /*0244*/ 	.word	0x00000400
        /*0248*/ 	.word	0x000000ff
        /*024c*/ 	.word	0x00000060
        /*0250*/ 	.short	0x0100
        /*0252*/ 	.byte	0x08
	.zero		1


	//   ....[25]....
        /*0254*/ 	.word	0x00000410
        /*0258*/ 	.word	0x000000ff
        /*025c*/ 	.word	0x000002b8
        /*0260*/ 	.short	0x0100
        /*0262*/ 	.byte	0x08
	.zero		1


	//   ....[26]....
        /*0264*/ 	.word	0x00000420
        /*0268*/ 	.word	0x000000ff
        /*026c*/ 	.word	0x00000068
        /*0270*/ 	.short	0x0100
        /*0272*/ 	.byte	0x08
	.zero		1


	//   ....[27]....
        /*0274*/ 	.word	0x00000430
        /*0278*/ 	.word	0x000000ff
        /*027c*/ 	.word	0x000002c0
        /*0280*/ 	.short	0x0100
        /*0282*/ 	.byte	0x08
	.zero		1


	//   ....[28]....
        /*0284*/ 	.word	0x00000440
        /*0288*/ 	.word	0x000000ff
        /*028c*/ 	.word	0x00000070
        /*0290*/ 	.short	0x0100
        /*0292*/ 	.byte	0x08
	.zero		1


	//   ....[29]....
        /*0294*/ 	.word	0x00000450
        /*0298*/ 	.word	0x000000ff
        /*029c*/ 	.word	0x000002c8
        /*02a0*/ 	.short	0x0100
        /*02a2*/ 	.byte	0x08
	.zero		1


	//   ....[30]....
        /*02a4*/ 	.word	0x00000460
        /*02a8*/ 	.word	0x000000ff
        /*02ac*/ 	.word	0x00000078
        /*02b0*/ 	.short	0x0100
        /*02b2*/ 	.byte	0x08
	.zero		1


	//   ....[31]....
        /*02b4*/ 	.word	0x00000470
        /*02b8*/ 	.word	0x000000ff
        /*02bc*/ 	.word	0x000002d0
        /*02c0*/ 	.short	0x0100
        /*02c2*/ 	.byte	0x08
	.zero		1


	//   ....[32]....
        /*02c4*/ 	.word	0x00000480
        /*02c8*/ 	.word	0x000000ff
        /*02cc*/ 	.word	0x00000080
        /*02d0*/ 	.short	0x0100
        /*02d2*/ 	.byte	0x08
	.zero		1


	//   ....[33]....
        /*02d4*/ 	.word	0x00000490
        /*02d8*/ 	.word	0x000000ff
        /*02dc*/ 	.word	0x000002d8
        /*02e0*/ 	.short	0x0100
        /*02e2*/ 	.byte	0x08
	.zero		1


	//   ....[34]....
        /*02e4*/ 	.word	0x000004a0
        /*02e8*/ 	.word	0x000000ff
        /*02ec*/ 	.word	0x00000088
        /*02f0*/ 	.short	0x0100
        /*02f2*/ 	.byte	0x08
	.zero		1


	//   ....[35]....
        /*02f4*/ 	.word	0x000004b0
        /*02f8*/ 	.word	0x000000ff
        /*02fc*/ 	.word	0x000002e0
        /*0300*/ 	.short	0x0100
        /*0302*/ 	.byte	0x08
	.zero		1


	//   ....[36]....
        /*0304*/ 	.word	0x000004c0
        /*0308*/ 	.word	0x000000ff
        /*030c*/ 	.word	0x00000090
        /*0310*/ 	.short	0x0100
        /*0312*/ 	.byte	0x08
	.zero		1


	//   ....[37]....
        /*0314*/ 	.word	0x000004d0
        /*0318*/ 	.word	0x000000ff
        /*031c*/ 	.word	0x000002e8
        /*0320*/ 	.short	0x0100
        /*0322*/ 	.byte	0x08
	.zero		1


	//   ....[38]....
        /*0324*/ 	.word	0x000004e0
        /*0328*/ 	.word	0x000000ff
        /*032c*/ 	.word	0x00000098
        /*0330*/ 	.short	0x0100
        /*0332*/ 	.byte	0x08
	.zero		1


	//   ....[39]....
        /*0334*/ 	.word	0x000004f0
        /*0338*/ 	.word	0x000000ff
        /*033c*/ 	.word	0x000002f0
        /*0340*/ 	.short	0x0100
        /*0342*/ 	.byte	0x08
	.zero		1


	//   ....[40]....
        /*0344*/ 	.word	0x00000500
        /*0348*/ 	.word	0x000000ff
        /*034c*/ 	.word	0x000000a0
        /*0350*/ 	.short	0x0100
        /*0352*/ 	.byte	0x08
	.zero		1


	//   ....[41]....
        /*0354*/ 	.word	0x00000510
        /*0358*/ 	.word	0x000000ff
        /*035c*/ 	.word	0x000002f8
        /*0360*/ 	.short	0x0100
        /*0362*/ 	.byte	0x08
	.zero		1


	//   ....[42]....
        /*0364*/ 	.word	0x00000520
        /*0368*/ 	.word	0x000000ff
        /*036c*/ 	.word	0x000000a8
        /*0370*/ 	.short	0x0100
        /*0372*/ 	.byte	0x08
	.zero		1


	//   ....[43]....
        /*0374*/ 	.word	0x00000530
        /*0378*/ 	.word	0x000000ff
        /*037c*/ 	.word	0x00000300
        /*0380*/ 	.short	0x0100
        /*0382*/ 	.byte	0x08
	.zero		1


	//   ....[44]....
        /*0384*/ 	.word	0x00000540
        /*0388*/ 	.word	0x000000ff
        /*038c*/ 	.word	0x000000b0
        /*0390*/ 	.short	0x0100
        /*0392*/ 	.byte	0x08
	.zero		1


	//   ....[45]....
        /*0394*/ 	.word	0x00000550
        /*0398*/ 	.word	0x000000ff
        /*039c*/ 	.word	0x00000308
        /*03a0*/ 	.short	0x0100
        /*03a2*/ 	.byte	0x08
	.zero		1


	//   ....[46]....
        /*03a4*/ 	.word	0x00000560
        /*03a8*/ 	.word	0x000000ff
        /*03ac*/ 	.word	0x000000b8
        /*03b0*/ 	.short	0x0100
        /*03b2*/ 	.byte	0x08
	.zero		1


	//   ....[47]....
        /*03b4*/ 	.word	0x00000570
        /*03b8*/ 	.word	0x000000ff
        /*03bc*/ 	.word	0x00000310
        /*03c0*/ 	.short	0x0100
        /*03c2*/ 	.byte	0x08
	.zero		1


	//   ....[48]....
        /*03c4*/ 	.word	0x00000580
        /*03c8*/ 	.word	0x000000ff
        /*03cc*/ 	.word	0x000000c0
        /*03d0*/ 	.short	0x0100
        /*03d2*/ 	.byte	0x08
	.zero		1


	//   ....[49]....
        /*03d4*/ 	.word	0x00000590
        /*03d8*/ 	.word	0x000000ff
        /*03dc*/ 	.word	0x00000318
        /*03e0*/ 	.short	0x0100
        /*03e2*/ 	.byte	0x08
	.zero		1


	//   ....[50]....
        /*03e4*/ 	.word	0x000005a0
        /*03e8*/ 	.word	0x000000ff
        /*03ec*/ 	.word	0x000000c8
        /*03f0*/ 	.short	0x0100
        /*03f2*/ 	.byte	0x08
	.zero		1


	//   ....[51]....
        /*03f4*/ 	.word	0x000005b0
        /*03f8*/ 	.word	0x000000ff
        /*03fc*/ 	.word	0x00000320
        /*0400*/ 	.short	0x0100
        /*0402*/ 	.byte	0x08
	.zero		1


	//   ....[52]....
        /*0404*/ 	.word	0x000005c0
        /*0408*/ 	.word	0x000000ff
        /*040c*/ 	.word	0x000000d0
        /*0410*/ 	.short	0x0100
        /*0412*/ 	.byte	0x08
	.zero		1


	//   ....[53]....
        /*0414*/ 	.word	0x000005d0
        /*0418*/ 	.word	0x000000ff
        /*041c*/ 	.word	0x00000328
        /*0420*/ 	.short	0x0100
        /*0422*/ 	.byte	0x08
	.zero		1


	//   ....[54]....
        /*0424*/ 	.word	0x000005e0
        /*0428*/ 	.word	0x000000ff
        /*042c*/ 	.word	0x000000d8
        /*0430*/ 	.short	0x0100
        /*0432*/ 	.byte	0x08
	.zero		1


	//   ....[55]....
        /*0434*/ 	.word	0x000005f0
        /*0438*/ 	.word	0x000000ff
        /*043c*/ 	.word	0x00000330
        /*0440*/ 	.short	0x0100
        /*0442*/ 	.byte	0x08
	.zero		1


	//   ....[56]....
        /*0444*/ 	.word	0x00000600
        /*0448*/ 	.word	0x000000ff
        /*044c*/ 	.word	0x000000e0
        /*0450*/ 	.short	0x0100
        /*0452*/ 	.byte	0x08
	.zero		1


	//   ....[57]....
        /*0454*/ 	.word	0x00000610
        /*0458*/ 	.word	0x000000ff
        /*045c*/ 	.word	0x00000338
        /*0460*/ 	.short	0x0100
        /*0462*/ 	.byte	0x08
	.zero		1


	//   ....[58]....
        /*0464*/ 	.word	0x00000620
        /*0468*/ 	.word	0x000000ff
        /*046c*/ 	.word	0x000000e8
        /*0470*/ 	.short	0x0100
        /*0472*/ 	.byte	0x08
	.zero		1


	//   ....[59]....
        /*0474*/ 	.word	0x00000630
        /*0478*/ 	.word	0x000000ff
        /*047c*/ 	.word	0x00000340
        /*0480*/ 	.short	0x0100
        /*0482*/ 	.byte	0x08
	.zero		1


	//   ....[60]....
        /*0484*/ 	.word	0x00000640
        /*0488*/ 	.word	0x000000ff
        /*048c*/ 	.word	0x000000f0
        /*0490*/ 	.short	0x0100
        /*0492*/ 	.byte	0x08
	.zero		1


	//   ....[61]....
        /*0494*/ 	.word	0x00000650
        /*0498*/ 	.word	0x000000ff
        /*049c*/ 	.word	0x00000348
        /*04a0*/ 	.short	0x0100
        /*04a2*/ 	.byte	0x08
	.zero		1


	//   ....[62]....
        /*04a4*/ 	.word	0x00000660
        /*04a8*/ 	.word	0x000000ff
        /*04ac*/ 	.word	0x000000f8
        /*04b0*/ 	.short	0x0100
        /*04b2*/ 	.byte	0x08
	.zero		1


	//   ....[63]....
        /*04b4*/ 	.word	0x00000670
        /*04b8*/ 	.word	0x000000ff
        /*04bc*/ 	.word	0x00000350
        /*04c0*/ 	.short	0x0100
        /*04c2*/ 	.byte	0x08
	.zero		1


	//   ....[64]....
        /*04c4*/ 	.word	0x00000680
        /*04c8*/ 	.word	0x000000ff
        /*04cc*/ 	.word	0x00000100
        /*04d0*/ 	.short	0x0100
        /*04d2*/ 	.byte	0x08
	.zero		1


	//   ....[65]....
        /*04d4*/ 	.word	0x00000690
        /*04d8*/ 	.word	0x000000ff
        /*04dc*/ 	.word	0x00000358
        /*04e0*/ 	.short	0x0100
        /*04e2*/ 	.byte	0x08
	.zero		1


	//   ....[66]....
        /*04e4*/ 	.word	0x000006a0
        /*04e8*/ 	.word	0x000000ff
        /*04ec*/ 	.word	0x00000108
        /*04f0*/ 	.short	0x0100
        /*04f2*/ 	.byte	0x08
	.zero		1


	//   ....[67]....
        /*04f4*/ 	.word	0x000006b0
        /*04f8*/ 	.word	0x000000ff
        /*04fc*/ 	.word	0x00000360
        /*0500*/ 	.short	0x0100
        /*0502*/ 	.byte	0x08
	.zero		1


	//   ....[68]....
        /*0504*/ 	.word	0x000006c0
        /*0508*/ 	.word	0x000000ff
        /*050c*/ 	.word	0x00000110
        /*0510*/ 	.short	0x0100
        /*0512*/ 	.byte	0x08
	.zero		1


	//   ....[69]....
        /*0514*/ 	.word	0x000006d0
        /*0518*/ 	.word	0x000000ff
        /*051c*/ 	.word	0x00000368
        /*0520*/ 	.short	0x0100
        /*0522*/ 	.byte	0x08
	.zero		1


	//   ....[70]....
        /*0524*/ 	.word	0x000006e0
        /*0528*/ 	.word	0x000000ff
        /*052c*/ 	.word	0x00000118
        /*0530*/ 	.short	0x0100
        /*0532*/ 	.byte	0x08
	.zero		1


	//   ....[71]....
        /*0534*/ 	.word	0x000006f0
        /*0538*/ 	.word	0x000000ff
        /*053c*/ 	.word	0x00000370
        /*0540*/ 	.short	0x0100
        /*0542*/ 	.byte	0x08
	.zero		1


	//   ....[72]....
        /*0544*/ 	.word	0x00000700
        /*0548*/ 	.word	0x000000ff
        /*054c*/ 	.word	0x00000120
        /*0550*/ 	.short	0x0100
        /*0552*/ 	.byte	0x08
	.zero		1


	//   ....[73]....
        /*0554*/ 	.word	0x00000710
        /*0558*/ 	.word	0x000000ff
        /*055c*/ 	.word	0x00000378
        /*0560*/ 	.short	0x0100
        /*0562*/ 	.byte	0x08
	.zero		1


	//   ....[74]....
        /*0564*/ 	.word	0x00000720
        /*0568*/ 	.word	0x000000ff
        /*056c*/ 	.word	0x00000128
        /*0570*/ 	.short	0x0100
        /*0572*/ 	.byte	0x08
	.zero		1


	//   ....[75]....
        /*0574*/ 	.word	0x00000730
        /*0578*/ 	.word	0x000000ff
        /*057c*/ 	.word	0x00000380
        /*0580*/ 	.short	0x0100
        /*0582*/ 	.byte	0x08
	.zero		1


	//   ....[76]....
        /*0584*/ 	.word	0x00000740
        /*0588*/ 	.word	0x000000ff
        /*058c*/ 	.word	0x00000130
        /*0590*/ 	.short	0x0100
        /*0592*/ 	.byte	0x08
	.zero		1


	//   ....[77]....
        /*0594*/ 	.word	0x00000750
        /*0598*/ 	.word	0x000000ff
        /*059c*/ 	.word	0x00000388
        /*05a0*/ 	.short	0x0100
        /*05a2*/ 	.byte	0x08
	.zero		1


	//   ....[78]....
        /*05a4*/ 	.word	0x00000760
        /*05a8*/ 	.word	0x000000ff
        /*05ac*/ 	.word	0x00000138
        /*05b0*/ 	.short	0x0100
        /*05b2*/ 	.byte	0x08
	.zero		1


	//   ....[79]....
        /*05b4*/ 	.word	0x00000770
        /*05b8*/ 	.word	0x000000ff
        /*05bc*/ 	.word	0x00000390
        /*05c0*/ 	.short	0x0100
        /*05c2*/ 	.byte	0x08
	.zero		1


	//   ....[80]....
        /*05c4*/ 	.word	0x00000780
        /*05c8*/ 	.word	0x000000ff
        /*05cc*/ 	.word	0x00000140
        /*05d0*/ 	.short	0x0100
        /*05d2*/ 	.byte	0x08
	.zero		1


	//   ....[81]....
        /*05d4*/ 	.word	0x00000790
        /*05d8*/ 	.word	0x000000ff
        /*05dc*/ 	.word	0x00000398
        /*05e0*/ 	.short	0x0100
        /*05e2*/ 	.byte	0x08
	.zero		1


	//   ....[82]....
        /*05e4*/ 	.word	0x000007a0
        /*05e8*/ 	.word	0x000000ff
        /*05ec*/ 	.word	0x00000148
        /*05f0*/ 	.short	0x0100
        /*05f2*/ 	.byte	0x08
	.zero		1


	//   ....[83]....
        /*05f4*/ 	.word	0x000007b0
        /*05f8*/ 	.word	0x000000ff
        /*05fc*/ 	.word	0x000003a0
        /*0600*/ 	.short	0x0100
        /*0602*/ 	.byte	0x08
	.zero		1


	//   ....[84]....
        /*0604*/ 	.word	0x000007c0
        /*0608*/ 	.word	0x000000ff
        /*060c*/ 	.word	0x00000150
        /*0610*/ 	.short	0x0100
        /*0612*/ 	.byte	0x08
	.zero		1


	//   ....[85]....
        /*0614*/ 	.word	0x000007d0
        /*0618*/ 	.word	0x000000ff
        /*061c*/ 	.word	0x000003a8
        /*0620*/ 	.short	0x0100
        /*0622*/ 	.byte	0x08
	.zero		1


	//   ....[86]....
        /*0624*/ 	.word	0x000007e0
        /*0628*/ 	.word	0x000000ff
        /*062c*/ 	.word	0x00000158
        /*0630*/ 	.short	0x0100
        /*0632*/ 	.byte	0x08
	.zero		1


	//   ....[87]....
        /*0634*/ 	.word	0x000007f0
        /*0638*/ 	.word	0x000000ff
        /*063c*/ 	.word	0x000003b0
        /*0640*/ 	.short	0x0100
        /*0642*/ 	.byte	0x08
	.zero		1


	//   ....[88]....
        /*0644*/ 	.word	0x00000800
        /*0648*/ 	.word	0x000000ff
        /*064c*/ 	.word	0x00000160
        /*0650*/ 	.short	0x0100
        /*0652*/ 	.byte	0x08
	.zero		1


	//   ....[89]....
        /*0654*/ 	.word	0x00000810
        /*0658*/ 	.word	0x000000ff
        /*065c*/ 	.word	0x000003b8
        /*0660*/ 	.short	0x0100
        /*0662*/ 	.byte	0x08
	.zero		1


	//   ....[90]....
        /*0664*/ 	.word	0x00000820
        /*0668*/ 	.word	0x000000ff
        /*066c*/ 	.word	0x00000168
        /*0670*/ 	.short	0x0100
        /*0672*/ 	.byte	0x08
	.zero		1


	//   ....[91]....
        /*0674*/ 	.word	0x00000830
        /*0678*/ 	.word	0x000000ff
        /*067c*/ 	.word	0x000003c0
        /*0680*/ 	.short	0x0100
        /*0682*/ 	.byte	0x08
	.zero		1


	//   ....[92]....
        /*0684*/ 	.word	0x00000840
        /*0688*/ 	.word	0x000000ff
        /*068c*/ 	.word	0x00000170
        /*0690*/ 	.short	0x0100
        /*0692*/ 	.byte	0x08
	.zero		1


	//   ....[93]....
        /*0694*/ 	.word	0x00000850
        /*0698*/ 	.word	0x000000ff
        /*069c*/ 	.word	0x000003c8
        /*06a0*/ 	.short	0x0100
        /*06a2*/ 	.byte	0x08
	.zero		1


	//   ....[94]....
        /*06a4*/ 	.word	0x00000860
        /*06a8*/ 	.word	0x000000ff
        /*06ac*/ 	.word	0x00000178
        /*06b0*/ 	.short	0x0100
        /*06b2*/ 	.byte	0x08
	.zero		1


	//   ....[95]....
        /*06b4*/ 	.word	0x00000870
        /*06b8*/ 	.word	0x000000ff
        /*06bc*/ 	.word	0x000003d0
        /*06c0*/ 	.short	0x0100
        /*06c2*/ 	.byte	0x08
	.zero		1


	//   ....[96]....
        /*06c4*/ 	.word	0x00000880
        /*06c8*/ 	.word	0x000000ff
        /*06cc*/ 	.word	0x00000180
        /*06d0*/ 	.short	0x0100
        /*06d2*/ 	.byte	0x08
	.zero		1


	//   ....[97]....
        /*06d4*/ 	.word	0x00000890
        /*06d8*/ 	.word	0x000000ff
        /*06dc*/ 	.word	0x000003d8
        /*06e0*/ 	.short	0x0100
        /*06e2*/ 	.byte	0x08
	.zero		1


	//   ....[98]....
        /*06e4*/ 	.word	0x000008a0
        /*06e8*/ 	.word	0x000000ff
        /*06ec*/ 	.word	0x00000188
        /*06f0*/ 	.short	0x0100
        /*06f2*/ 	.byte	0x08
	.zero		1


	//   ....[99]....
        /*06f4*/ 	.word	0x000008b0
        /*06f8*/ 	.word	0x000000ff
        /*06fc*/ 	.word	0x000003e0
        /*0700*/ 	.short	0x0100
        /*0702*/ 	.byte	0x08
	.zero		1


	//   ....[100]....
        /*0704*/ 	.word	0x000008c0
        /*0708*/ 	.word	0x000000ff
        /*070c*/ 	.word	0x00000190
        /*0710*/ 	.short	0x0100
        /*0712*/ 	.byte	0x08
	.zero		1


	//   ....[101]....
        /*0714*/ 	.word	0x000008d0
        /*0718*/ 	.word	0x000000ff
        /*071c*/ 	.word	0x000003e8
        /*0720*/ 	.short	0x0100
        /*0722*/ 	.byte	0x08
	.zero		1


	//   ....[102]....
        /*0724*/ 	.word	0x000008e0
        /*0728*/ 	.word	0x000000ff
        /*072c*/ 	.word	0x00000198
        /*0730*/ 	.short	0x0100
        /*0732*/ 	.byte	0x08
	.zero		1


	//   ....[103]....
        /*0734*/ 	.word	0x000008f0
        /*0738*/ 	.word	0x000000ff
        /*073c*/ 	.word	0x000003f0
        /*0740*/ 	.short	0x0100
        /*0742*/ 	.byte	0x08
	.zero		1


	//   ....[104]....
        /*0744*/ 	.word	0x00000900
        /*0748*/ 	.word	0x000000ff
        /*074c*/ 	.word	0x000001a0
        /*0750*/ 	.short	0x0100
        /*0752*/ 	.byte	0x08
	.zero		1


	//   ....[105]....
        /*0754*/ 	.word	0x00000910
        /*0758*/ 	.word	0x000000ff
        /*075c*/ 	.word	0x000003f8
        /*0760*/ 	.short	0x0100
        /*0762*/ 	.byte	0x08
	.zero		1


	//   ....[106]....
        /*0764*/ 	.word	0x00000920
        /*0768*/ 	.word	0x000000ff
        /*076c*/ 	.word	0x000001a8
        /*0770*/ 	.short	0x0100
        /*0772*/ 	.byte	0x08
	.zero		1


	//   ....[107]....
        /*0774*/ 	.word	0x00000930
        /*0778*/ 	.word	0x000000ff
        /*077c*/ 	.word	0x00000400
        /*0780*/ 	.short	0x0100
        /*0782*/ 	.byte	0x08
	.zero		1


	//   ....[108]....
        /*0784*/ 	.word	0x00000940
        /*0788*/ 	.word	0x000000ff
        /*078c*/ 	.word	0x000001b0
        /*0790*/ 	.short	0x0100
        /*0792*/ 	.byte	0x08
	.zero		1


	//   ....[109]....
        /*0794*/ 	.word	0x00000950
        /*0798*/ 	.word	0x000000ff
        /*079c*/ 	.word	0x00000408
        /*07a0*/ 	.short	0x0100
        /*07a2*/ 	.byte	0x08
	.zero		1


	//   ....[110]....
        /*07a4*/ 	.word	0x00000960
        /*07a8*/ 	.word	0x000000ff
        /*07ac*/ 	.word	0x000001b8
        /*07b0*/ 	.short	0x0100
        /*07b2*/ 	.byte	0x08
	.zero		1


	//   ....[111]....
        /*07b4*/ 	.word	0x00000970
        /*07b8*/ 	.word	0x000000ff
        /*07bc*/ 	.word	0x00000410
        /*07c0*/ 	.short	0x0100
        /*07c2*/ 	.byte	0x08
	.zero		1


	//   ....[112]....
        /*07c4*/ 	.word	0x00000980
        /*07c8*/ 	.word	0x000000ff
        /*07cc*/ 	.word	0x000001c0
        /*07d0*/ 	.short	0x0100
        /*07d2*/ 	.byte	0x08
	.zero		1


	//   ....[113]....
        /*07d4*/ 	.word	0x00000990
        /*07d8*/ 	.word	0x000000ff
        /*07dc*/ 	.word	0x00000418
        /*07e0*/ 	.short	0x0100
        /*07e2*/ 	.byte	0x08
	.zero		1


	//   ....[114]....
        /*07e4*/ 	.word	0x000009a0
        /*07e8*/ 	.word	0x000000ff
        /*07ec*/ 	.word	0x000001c8
        /*07f0*/ 	.short	0x0100
        /*07f2*/ 	.byte	0x08
	.zero		1


	//   ....[115]....
        /*07f4*/ 	.word	0x000009b0
        /*07f8*/ 	.word	0x000000ff
        /*07fc*/ 	.word	0x00000420
        /*0800*/ 	.short	0x0100
        /*0802*/ 	.byte	0x08
	.zero		1


	//   ....[116]....
        /*0804*/ 	.word	0x000009c0
        /*0808*/ 	.word	0x000000ff
        /*080c*/ 	.word	0x000001d0
        /*0810*/ 	.short	0x0100
        /*0812*/ 	.byte	0x08
	.zero		1


	//   ....[117]....
        /*0814*/ 	.word	0x000009d0
        /*0818*/ 	.word	0x000000ff
        /*081c*/ 	.word	0x00000428
        /*0820*/ 	.short	0x0100
        /*0822*/ 	.byte	0x08
	.zero		1


	//   ....[118]....
        /*0824*/ 	.word	0x000009e0
        /*0828*/ 	.word	0x000000ff
        /*082c*/ 	.word	0x000001d8
        /*0830*/ 	.short	0x0100
        /*0832*/ 	.byte	0x08
	.zero		1


	//   ....[119]....
        /*0834*/ 	.word	0x000009f0
        /*0838*/ 	.word	0x000000ff
        /*083c*/ 	.word	0x00000430
        /*0840*/ 	.short	0x0100
        /*0842*/ 	.byte	0x08
	.zero		1


	//   ....[120]....
        /*0844*/ 	.word	0x00000a00
        /*0848*/ 	.word	0x000000ff
        /*084c*/ 	.word	0x000001e0
        /*0850*/ 	.short	0x0100
        /*0852*/ 	.byte	0x08
	.zero		1


	//   ....[121]....
        /*0854*/ 	.word	0x00000a10
        /*0858*/ 	.word	0x000000ff
        /*085c*/ 	.word	0x00000438
        /*0860*/ 	.short	0x0100
        /*0862*/ 	.byte	0x08
	.zero		1


	//   ....[122]....
        /*0864*/ 	.word	0x00000a20
        /*0868*/ 	.word	0x000000ff
        /*086c*/ 	.word	0x000001e8
        /*0870*/ 	.short	0x0100
        /*0872*/ 	.byte	0x08
	.zero		1


	//   ....[123]....
        /*0874*/ 	.word	0x00000a30
        /*0878*/ 	.word	0x000000ff
        /*087c*/ 	.word	0x00000440
        /*0880*/ 	.short	0x0100
        /*0882*/ 	.byte	0x08
	.zero		1


	//   ....[124]....
        /*0884*/ 	.word	0x00000a40
        /*0888*/ 	.word	0x000000ff
        /*088c*/ 	.word	0x000001f0
        /*0890*/ 	.short	0x0100
        /*0892*/ 	.byte	0x08
	.zero		1


	//   ....[125]....
        /*0894*/ 	.word	0x00000a50
        /*0898*/ 	.word	0x000000ff
        /*089c*/ 	.word	0x00000448
        /*08a0*/ 	.short	0x0100
        /*08a2*/ 	.byte	0x08
	.zero		1


	//   ....[126]....
        /*08a4*/ 	.word	0x00000a60
        /*08a8*/ 	.word	0x000000ff
        /*08ac*/ 	.word	0x000001f8
        /*08b0*/ 	.short	0x0100
        /*08b2*/ 	.byte	0x08
	.zero		1


	//   ....[127]....
        /*08b4*/ 	.word	0x00000a70
        /*08b8*/ 	.word	0x000000ff
        /*08bc*/ 	.word	0x00000450
        /*08c0*/ 	.short	0x0100
        /*08c2*/ 	.byte	0x08
	.zero		1


	//   ....[128]....
        /*08c4*/ 	.word	0x00000a80
        /*08c8*/ 	.word	0x000000ff
        /*08cc*/ 	.word	0x00000200
        /*08d0*/ 	.short	0x0100
        /*08d2*/ 	.byte	0x08
	.zero		1


	//   ....[129]....
        /*08d4*/ 	.word	0x00000a90
        /*08d8*/ 	.word	0x000000ff
        /*08dc*/ 	.word	0x00000458
        /*08e0*/ 	.short	0x0100
        /*08e2*/ 	.byte	0x08
	.zero		1


	//   ....[130]....
        /*08e4*/ 	.word	0x00000aa0
        /*08e8*/ 	.word	0x000000ff
        /*08ec*/ 	.word	0x00000208
        /*08f0*/ 	.short	0x0100
        /*08f2*/ 	.byte	0x08
	.zero		1


	//   ....[131]....
        /*08f4*/ 	.word	0x00000ab0
        /*08f8*/ 	.word	0x000000ff
        /*08fc*/ 	.word	0x00000460
        /*0900*/ 	.short	0x0100
        /*0902*/ 	.byte	0x08
	.zero		1


	//   ....[132]....
        /*0904*/ 	.word	0x00000ac0
        /*0908*/ 	.word	0x000000ff
        /*090c*/ 	.word	0x00000210
        /*0910*/ 	.short	0x0100
        /*0912*/ 	.byte	0x08
	.zero		1


	//   ....[133]....
        /*0914*/ 	.word	0x00000ad0
        /*0918*/ 	.word	0x000000ff
        /*091c*/ 	.word	0x00000468
        /*0920*/ 	.short	0x0100
        /*0922*/ 	.byte	0x08
	.zero		1


	//   ....[134]....
        /*0924*/ 	.word	0x00000ae0
        /*0928*/ 	.word	0x000000ff
        /*092c*/ 	.word	0x00000218
        /*0930*/ 	.short	0x0100
        /*0932*/ 	.byte	0x08
	.zero		1


	//   ....[135]....
        /*0934*/ 	.word	0x00000af0
        /*0938*/ 	.word	0x000000ff
        /*093c*/ 	.word	0x00000470
        /*0940*/ 	.short	0x0100
        /*0942*/ 	.byte	0x08
	.zero		1


	//   ....[136]....
        /*0944*/ 	.word	0x00000b00
        /*0948*/ 	.word	0x000000ff
        /*094c*/ 	.word	0x00000220
        /*0950*/ 	.short	0x0100
        /*0952*/ 	.byte	0x08
	.zero		1


	//   ....[137]....
        /*0954*/ 	.word	0x00000b10
        /*0958*/ 	.word	0x000000ff
        /*095c*/ 	.word	0x00000478
        /*0960*/ 	.short	0x0100
        /*0962*/ 	.byte	0x08
	.zero		1


	//   ....[138]....
        /*0964*/ 	.word	0x00000b20
        /*0968*/ 	.word	0x000000ff
        /*096c*/ 	.word	0x00000228
        /*0970*/ 	.short	0x0100
        /*0972*/ 	.byte	0x08
	.zero		1


	//   ....[139]....
        /*0974*/ 	.word	0x00000b30
        /*0978*/ 	.word	0x000000ff
        /*097c*/ 	.word	0x00000480
        /*0980*/ 	.short	0x0100
        /*0982*/ 	.byte	0x08
	.zero		1


	//   ....[140]....
        /*0984*/ 	.word	0x00000b40
        /*0988*/ 	.word	0x000000ff
        /*098c*/ 	.word	0x00000230
        /*0990*/ 	.short	0x0100
        /*0992*/ 	.byte	0x08
	.zero		1


	//   ....[141]....
        /*0994*/ 	.word	0x00000b50
        /*0998*/ 	.word	0x000000ff
        /*099c*/ 	.word	0x00000488
        /*09a0*/ 	.short	0x0100
        /*09a2*/ 	.byte	0x08
	.zero		1


	//   ....[142]....
        /*09a4*/ 	.word	0x00000b60
        /*09a8*/ 	.word	0x000000ff
        /*09ac*/ 	.word	0x00000238
        /*09b0*/ 	.short	0x0100
        /*09b2*/ 	.byte	0x08
	.zero		1


	//   ....[143]....
        /*09b4*/ 	.word	0x00000b70
        /*09b8*/ 	.word	0x000000ff
        /*09bc*/ 	.word	0x00000490
        /*09c0*/ 	.short	0x0100
        /*09c2*/ 	.byte	0x08
	.zero		1


	//   ....[144]....
        /*09c4*/ 	.word	0x00000b80
        /*09c8*/ 	.word	0x000000ff
        /*09cc*/ 	.word	0x00000240
        /*09d0*/ 	.short	0x0100
        /*09d2*/ 	.byte	0x08
	.zero		1


	//   ....[145]....
        /*09d4*/ 	.word	0x00000b90
        /*09d8*/ 	.word	0x000000ff
        /*09dc*/ 	.word	0x00000498
        /*09e0*/ 	.short	0x0100
        /*09e2*/ 	.byte	0x08
	.zero		1


	//   ....[146]....
        /*09e4*/ 	.word	0x00000ba0
        /*09e8*/ 	.word	0x000000ff
        /*09ec*/ 	.word	0x00000248
        /*09f0*/ 	.short	0x0100
        /*09f2*/ 	.byte	0x08
	.zero		1


	//   ....[147]....
        /*09f4*/ 	.word	0x00000bb0
        /*09f8*/ 	.word	0x000000ff
        /*09fc*/ 	.word	0x000004a0
        /*0a00*/ 	.short	0x0100
        /*0a02*/ 	.byte	0x08
	.zero		1


	//   ....[148]....
        /*0a04*/ 	.word	0x00000bc0
        /*0a08*/ 	.word	0x000000ff
        /*0a0c*/ 	.word	0x00000250
        /*0a10*/ 	.short	0x0100
        /*0a12*/ 	.byte	0x08
	.zero		1


	//   ....[149]....
        /*0a14*/ 	.word	0x00000bd0
        /*0a18*/ 	.word	0x000000ff
        /*0a1c*/ 	.word	0x000004a8
        /*0a20*/ 	.short	0x0100
        /*0a22*/ 	.byte	0x08
	.zero		1


	//   ....[150]....
        /*0a24*/ 	.word	0x00001110
        /*0a28*/ 	.word	0x000000ff
        /*0a2c*/ 	.word	0x000004e0
        /*0a30*/ 	.short	0x0100
        /*0a32*/ 	.byte	0x08
	.zero		1


	//   ....[151]....
        /*0a34*/ 	.word	0x000011a0
        /*0a38*/ 	.word	0x000000ff
        /*0a3c*/ 	.word	0x000004e8
        /*0a40*/ 	.short	0x0100
        /*0a42*/ 	.byte	0x08
	.zero		1


	//   ....[152]....
        /*0a44*/ 	.word	0x000011e0
        /*0a48*/ 	.word	0x000000ff
        /*0a4c*/ 	.word	0x000004c0
        /*0a50*/ 	.short	0x0100
        /*0a52*/ 	.byte	0x09
	.zero		1


	//   ....[153]....
        /*0a54*/ 	.word	0x000011f0
        /*0a58*/ 	.word	0x000000ff
        /*0a5c*/ 	.word	0x000004c8
        /*0a60*/ 	.short	0x0100
        /*0a62*/ 	.byte	0x09
	.zero		1


	//   ....[154]....
        /*0a64*/ 	.word	0x00001200
        /*0a68*/ 	.word	0x000000ff
        /*0a6c*/ 	.word	0x000004d0
        /*0a70*/ 	.short	0x0100
        /*0a72*/ 	.byte	0x09
	.zero		1


	//   ....[155]....
        /*0a74*/ 	.word	0x00001210
        /*0a78*/ 	.word	0x000000ff
        /*0a7c*/ 	.word	0x000004d8
        /*0a80*/ 	.short	0x0100
        /*0a82*/ 	.byte	0x09
	.zero		1


	//   ....[156]....
        /*0a84*/ 	.word	0x00002040
        /*0a88*/ 	.word	0x0000002f
        /*0a8c*/ 	.word	0x00000000
        /*0a90*/ 	.short	0x010a
        /*0a92*/ 	.byte	0x2a
	.zero		1


	//   ....[157]....
        /*0a94*/ 	.word	0x000021e0
        /*0a98*/ 	.word	0x00000003
        /*0a9c*/ 	.word	0x00000000
        /*0aa0*/ 	.short	0x010a
        /*0aa2*/ 	.byte	0x3f
	.zero		1


	//   ....[158]....
        /*0aa4*/ 	.word	0x00002220
        /*0aa8*/ 	.word	0x00000003
        /*0aac*/ 	.word	0x00000000
        /*0ab0*/ 	.short	0x010a
        /*0ab2*/ 	.byte	0x3f
	.zero		1


	//   ....[159]....
        /*0ab4*/ 	.word	0x000023b0
        /*0ab8*/ 	.word	0x000000ff
        /*0abc*/ 	.word	0x00000000
        /*0ac0*/ 	.short	0x010a
        /*0ac2*/ 	.byte	0x04
	.zero		1


	//   ....[160]....
        /*0ac4*/ 	.word	0x000023f0
        /*0ac8*/ 	.word	0x000000ff
        /*0acc*/ 	.word	0x00000000
        /*0ad0*/ 	.short	0x010a
        /*0ad2*/ 	.byte	0x04
	.zero		1


	//   ....[161]....
        /*0ad4*/ 	.word	0x000024e0
        /*0ad8*/ 	.word	0x00000005
        /*0adc*/ 	.word	0x00000000
        /*0ae0*/ 	.short	0x0101
        /*0ae2*/ 	.byte	0x3f
	.zero		1


	//   ....[162]....
        /*0ae4*/ 	.word	0x000025e0
        /*0ae8*/ 	.word	0x00000030
        /*0aec*/ 	.word	0x00000000
        /*0af0*/ 	.short	0x0101
        /*0af2*/ 	.byte	0x2f
	.zero		1


	//   ....[163]....
        /*0af4*/ 	.word	0x000026e0
        /*0af8*/ 	.word	0x00000003
        /*0afc*/ 	.word	0x00000000
        /*0b00*/ 	.short	0x0101
        /*0b02*/ 	.byte	0x3f
	.zero		1


	//   ....[164]....
        /*0b04*/ 	.word	0x000027a0
        /*0b08*/ 	.word	0x0000002f
        /*0b0c*/ 	.word	0x00000010
        /*0b10*/ 	.short	0x010a
        /*0b12*/ 	.byte	0x2a
	.zero		1


	//   ....[165]....
        /*0b14*/ 	.word	0x00003bc0
        /*0b18*/ 	.word	0x00000032
        /*0b1c*/ 	.word	0x00000000
        /*0b20*/ 	.short	0x0101
        /*0b22*/ 	.byte	0x2f
	.zero		1


	//   ....[166]....
        /*0b24*/ 	.word	0x00004560
        /*0b28*/ 	.word	0x0000000d
        /*0b2c*/ 	.word	0x00000258
        /*0b30*/ 	.short	0x010a
        /*0b32*/ 	.byte	0x3f
	.zero		1


	//   ....[167]....
        /*0b34*/ 	.word	0x00004930
        /*0b38*/ 	.word	0x00000007
        /*0b3c*/ 	.word	0x000004e8
        /*0b40*/ 	.short	0x0101
        /*0b42*/ 	.byte	0x3f
	.zero		1


	//   ....[168]....
        /*0b44*/ 	.word	0x000050c0
        /*0b48*/ 	.word	0x00000007
        /*0b4c*/ 	.word	0x00000000
        /*0b50*/ 	.short	0x010a
        /*0b52*/ 	.byte	0x3f
	.zero		1


	//   ....[169]....
        /*0b54*/ 	.word	0x00005140
        /*0b58*/ 	.word	0x00000008
        /*0b5c*/ 	.word	0x00000000
        /*0b60*/ 	.short	0x010a
        /*0b62*/ 	.byte	0x3f
	.zero		1


	//   ....[170]....
        /*0b64*/ 	.word	0x000051d0
        /*0b68*/ 	.word	0x00000003
        /*0b6c*/ 	.word	0x00000000
        /*0b70*/ 	.short	0x010a
        /*0b72*/ 	.byte	0x3f
	.zero		1


	//   ....[171]....
        /*0b74*/ 	.word	0x00005280
        /*0b78*/ 	.word	0x00000005
        /*0b7c*/ 	.word	0x00000258
        /*0b80*/ 	.short	0x010a
        /*0b82*/ 	.byte	0x3f
	.zero		1


	//   ....[172]....
        /*0b84*/ 	.word	0x00005330
        /*0b88*/ 	.word	0x00000031
        /*0b8c*/ 	.word	0x00000000
        /*0b90*/ 	.short	0x010a
        /*0b92*/ 	.byte	0x3f
	.zero		1


	//   ....[173]....
        /*0b94*/ 	.word	0x00005380
        /*0b98*/ 	.word	0x00000003
        /*0b9c*/ 	.word	0x00000000
        /*0ba0*/ 	.short	0x010a
        /*0ba2*/ 	.byte	0x3f
	.zero		1


	//   ....[174]....
        /*0ba4*/ 	.word	0x000053e0
        /*0ba8*/ 	.word	0x00000005
        /*0bac*/ 	.word	0x00000000
        /*0bb0*/ 	.short	0x010a
        /*0bb2*/ 	.byte	0x3f
	.zero		1


	//   ....[175]....
        /*0bb4*/ 	.word	0x00005430
        /*0bb8*/ 	.word	0x00000031
        /*0bbc*/ 	.word	0x00000010
        /*0bc0*/ 	.short	0x010a
        /*0bc2*/ 	.byte	0x3f
	.zero		1


	//   ....[176]....
        /*0bc4*/ 	.word	0x00005500
        /*0bc8*/ 	.word	0x0000000d
        /*0bcc*/ 	.word	0x00000258
        /*0bd0*/ 	.short	0x010a
        /*0bd2*/ 	.byte	0x3f
	.zero		1


	//   ....[177]....
        /*0bd4*/ 	.word	0x000055d0
        /*0bd8*/ 	.word	0x00000007
        /*0bdc*/ 	.word	0x00000000
        /*0be0*/ 	.short	0x010a
        /*0be2*/ 	.byte	0x3f
	.zero		1


	//   ....[178]....
        /*0be4*/ 	.word	0x00005620
        /*0be8*/ 	.word	0x00000008
        /*0bec*/ 	.word	0x00000000
        /*0bf0*/ 	.short	0x010a
        /*0bf2*/ 	.byte	0x3f
	.zero		1


	//   ....[179]....
        /*0bf4*/ 	.word	0x00005670
        /*0bf8*/ 	.word	0x00000003
        /*0bfc*/ 	.word	0x00000000
        /*0c00*/ 	.short	0x010a
        /*0c02*/ 	.byte	0x3f
	.zero		1


	//   ....[180]....
        /*0c04*/ 	.word	0x000056c0
        /*0c08*/ 	.word	0x00000005
        /*0c0c*/ 	.word	0x00000258
        /*0c10*/ 	.short	0x010a
        /*0c12*/ 	.byte	0x3f
	.zero		1


	//----- nvinfo : EIATTR_NUM_MBARRIERS
	.align		4
.L_37:
        /*0c14*/ 	.byte	0x03, 0x38
        /*0c16*/ 	.short	0x009c


	//----- nvinfo : EIATTR_EXIT_INSTR_OFFSETS
	.align		4
        /*0c18*/ 	.byte	0x04, 0x1c
        /*0c1a*/ 	.short	(.L_39 - .L_38)


	//   ....[0]....
.L_38:
        /*0c1c*/ 	.word	0x00001cf0


	//   ....[1]....
        /*0c20*/ 	.word	0x00001d50


	//   ....[2]....
        /*0c24*/ 	.word	0x00004240


	//   ....[3]....
        /*0c28*/ 	.word	0x00004270


	//   ....[4]....
        /*0c2c*/ 	.word	0x00005320


	//----- nvinfo : EIATTR_MAX_THREADS
	.align		4
.L_39:
        /*0c30*/ 	.byte	0x04, 0x05
        /*0c32*/ 	.short	(.L_41 - .L_40)
.L_40:
        /*0c34*/ 	.word	0x00000180
        /*0c38*/ 	.word	0x00000001
        /*0c3c*/ 	.word	0x00000001


	//----- nvinfo : EIATTR_CRS_STACK_SIZE
	.align		4
.L_41:
        /*0c40*/ 	.byte	0x04, 0x1e
        /*0c42*/ 	.short	(.L_43 - .L_42)
.L_42:
        /*0c44*/ 	.word	0x00000000


	//----- nvinfo : EIATTR_CBANK_PARAM_SIZE
	.align		4
.L_43:
        /*0c48*/ 	.byte	0x03, 0x19
        /*0c4a*/ 	.short	0x0470


	//----- nvinfo : EIATTR_PARAM_CBANK
	.align		4
        /*0c4c*/ 	.byte	0x04, 0x0a
        /*0c4e*/ 	.short	(.L_45 - .L_44)
	.align		4
.L_44:
        /*0c50*/ 	.word	index@(.nv.constant0._ZN7cutlass13device_kernelINS_4gemm6kernel13GemmUniversalIN4cute5tupleIJiiiiEEENS1_10collective13CollectiveMmaINS1_34MainloopSm90TmaGmmaWarpSpecializedILi75ENS5_IJNS4_1CILi2EEENSA_ILi1EEESC_EEENS1_32KernelTmaWarpSpecializedPingpongEEENS5_IJNSA_ILi64EEENSA_ILi32EEENSA_ILi16EEEEEENS_10bfloat16_tENS5_IJlSC_lEEESK_SL_NS4_8TiledMMAINS4_8MMA_AtomIJNS4_4SM904GMMA27MMA_64x32x16_F32BF16BF16_SSILNSP_5MajorE0ELSR_0ELNSP_7ScaleInE1ELSS_1EEEEEENS4_6LayoutINS5_IJSC_SC_SC_EEENS5_IJNSA_ILi0EEESX_SX_EEEEENS5_IJNS4_10UnderscoreES10_S10_EEEEENS4_13SM90_TMA_LOADENS4_14ComposedLayoutINS4_7SwizzleILi1ELi4ELi3EEENS4_18smem_ptr_flag_bitsILi16EEENSV_INS5_IJNSA_ILi8EEESI_EEENS5_IJSI_SC_EEEEEEEvNS4_8identityENS4_23SM90_TMA_LOAD_MULTICASTES1D_vS1E_EENS_8epilogue10collective6detail29Sm90TmaWarpSpecializedAdapterINS1I_15DefaultEpilogueISK_SL_SL_NS1H_6thread17LinearCombinationISK_Li1EffLNS1M_9ScaleType4KindE0ELNS_15FloatRoundStyleE2ESK_EENS1_15EpilogueDefaultEEEEEvvEEEEvNT_6ParamsE)
        /*0c54*/ 	.short	0x0210
        /*0c56*/ 	.short	0x0470


	//----- nvinfo : EIATTR_SW_WAR
	.align		4
.L_45:
        /*0c58*/ 	.byte	0x04, 0x36
        /*0c5a*/ 	.short	(.L_47 - .L_46)
.L_46:
        /*0c5c*/ 	.word	0x00000008
.L_47:


//--------------------- .nv.callgraph             --------------------------
	.section	.nv.callgraph,"",@"SHT_CUDA_CALLGRAPH"
	.align	4
	.sectionentsize	8
	.align		4
        /*0000*/ 	.word	0x00000000
	.align		4
        /*0004*/ 	.word	0xffffffff
	.align		4
        /*0008*/ 	.word	index@(_ZN7cutlass13device_kernelINS_4gemm6kernel13GemmUniversalIN4cute5tupleIJiiiiEEENS1_10collective13CollectiveMmaINS1_34MainloopSm90TmaGmmaWarpSpecializedILi75ENS5_IJNS4_1CILi2EEENSA_ILi1EEESC_EEENS1_32KernelTmaWarpSpecializedPingpongEEENS5_IJNSA_ILi64EEENSA_ILi32EEENSA_ILi16EEEEEENS_10bfloat16_tENS5_IJlSC_lEEESK_SL_NS4_8TiledMMAINS4_8MMA_AtomIJNS4_4SM904GMMA27MMA_64x32x16_F32BF16BF16_SSILNSP_5MajorE0ELSR_0ELNSP_7ScaleInE1ELSS_1EEEEEENS4_6LayoutINS5_IJSC_SC_SC_EEENS5_IJNSA_ILi0EEESX_SX_EEEEENS5_IJNS4_10UnderscoreES10_S10_EEEEENS4_13SM90_TMA_LOADENS4_14ComposedLayoutINS4_7SwizzleILi1ELi4ELi3EEENS4_18smem_ptr_flag_bitsILi16EEENSV_INS5_IJNSA_ILi8EEESI_EEENS5_IJSI_SC_EEEEEEEvNS4_8identityENS4_23SM90_TMA_LOAD_MULTICASTES1D_vS1E_EENS_8epilogue10collective6detail29Sm90TmaWarpSpecializedAdapterINS1I_15DefaultEpilogueISK_SL_SL_NS1H_6thread17LinearCombinationISK_Li1EffLNS1M_9ScaleType4KindE0ELNS_15FloatRoundStyleE2ESK_EENS1_15EpilogueDefaultEEEEEvvEEEEvNT_6ParamsE)
	.align		4
        /*000c*/ 	.word	index@(__assertfail)
	.align		4
        /*0010*/ 	.word	0x00000000
	.align		4
        /*0014*/ 	.word	0xfffffffe
	.align		4
        /*0018*/ 	.word	0x00000000
	.align		4
        /*001c*/ 	.word	0xfffffffd
	.align		4
        /*0020*/ 	.word	0x00000000
	.align		4
        /*0024*/ 	.word	0xfffffffc


//--------------------- .nv.constant4             --------------------------
	.section	.nv.constant4,"a",@progbits
	.align	8
	.align		8
.nv.constant4:
        /*0000*/ 	.dword	__assertfail
	.align		8
        /*0008*/ 	.dword	__unnamed_1
	.align		8
        /*0010*/ 	.dword	_ZN39_INTERNAL_cbf179e9_4_k_cu_c994ce82_74734cuda3std3__45__cpo5beginE
	.align		8
        /*0018*/ 	.dword	_ZN39_INTERNAL_cbf179e9_4_k_cu_c994ce82_74734cuda3std3__45__cpo3endE
	.align		8
        /*0020*/ 	.dword	_ZN39_INTERNAL_cbf179e9_4_k_cu_c994ce82_74734cuda3std3__45__cpo6cbeginE
	.align		8
        /*0028*/ 	.dword	_ZN39_INTERNAL_cbf179e9_4_k_cu_c994ce82_74734cuda3std3__45__cpo4cendE
	.align		8
        /*0030*/ 	.dword	_ZN39_INTERNAL_cbf179e9_4_k_cu_c994ce82_74734cuda3std3__441_GLOBAL__N__cbf179e9_4_k_cu_c994ce82_74736ignoreE
	.align		8
        /*0038*/ 	.dword	_ZN39_INTERNAL_cbf179e9_4_k_cu_c994ce82_74734cuda3std3__419piecewise_constructE
	.align		8
        /*0040*/ 	.dword	_ZN39_INTERNAL_cbf179e9_4_k_cu_c994ce82_74734cuda3std3__48in_placeE
	.align		8
        /*0048*/ 	.dword	_ZN39_INTERNAL_cbf179e9_4_k_cu_c994ce82_74734cuda3std6ranges3__45__cpo4swapE
	.align		8
        /*0050*/ 	.dword	_ZN39_INTERNAL_cbf179e9_4_k_cu_c994ce82_74734cuda3std6ranges3__45__cpo9iter_moveE
	.align		8
        /*0058*/ 	.dword	_ZN39_INTERNAL_cbf179e9_4_k_cu_c994ce82_74734cute7productE
	.align		8
        /*0060*/ 	.dword	_ZN39_INTERNAL_cbf179e9_4_k_cu_c994ce82_74734cute1_E
	.align		8
        /*0068*/ 	.dword	$str$22
	.align		8
        /*0070*/ 	.dword	$str$23


//--------------------- .text._ZN7cutlass13device_kernelINS_4gemm6kernel13GemmUniversalIN4cute5tupleIJiiiiEEENS1_10collective13CollectiveMmaINS1_34MainloopSm90TmaGmmaWarpSpecializedILi75ENS5_IJNS4_1CILi2EEENSA_ILi1EEESC_EEENS1_32KernelTmaWarpSpecializedPingpongEEENS5_IJNSA_ILi64EEENSA_ILi32EEENSA_ILi16EEEEEENS_10bfloat16_tENS5_IJlSC_lEEESK_SL_NS4_8TiledMMAINS4_8MMA_AtomIJNS4_4SM904GMMA27MMA_64x32x16_F32BF16BF16_SSILNSP_5MajorE0ELSR_0ELNSP_7ScaleInE1ELSS_1EEEEEENS4_6LayoutINS5_IJSC_SC_SC_EEENS5_IJNSA_ILi0EEESX_SX_EEEEENS5_IJNS4_10UnderscoreES10_S10_EEEEENS4_13SM90_TMA_LOADENS4_14ComposedLayoutINS4_7SwizzleILi1ELi4ELi3EEENS4_18smem_ptr_flag_bitsILi16EEENSV_INS5_IJNSA_ILi8EEESI_EEENS5_IJSI_SC_EEEEEEEvNS4_8identityENS4_23SM90_TMA_LOAD_MULTICASTES1D_vS1E_EENS_8epilogue10collective6detail29Sm90TmaWarpSpecializedAdapterINS1I_15DefaultEpilogueISK_SL_SL_NS1H_6thread17LinearCombinationISK_Li1EffLNS1M_9ScaleType4KindE0ELNS_15FloatRoundStyleE2ESK_EENS1_15EpilogueDefaultEEEEEvvEEEEvNT_6ParamsE --------------------------
	.section	.text._ZN7cutlass13device_kernelINS_4gemm6kernel13GemmUniversalIN4cute5tupleIJiiiiEEENS1_10collective13CollectiveMmaINS1_34MainloopSm90TmaGmmaWarpSpecializedILi75ENS5_IJNS4_1CILi2EEENSA_ILi1EEESC_EEENS1_32KernelTmaWarpSpecializedPingpongEEENS5_IJNSA_ILi64EEENSA_ILi32EEENSA_ILi16EEEEEENS_10bfloat16_tENS5_IJlSC_lEEESK_SL_NS4_8TiledMMAINS4_8MMA_AtomIJNS4_4SM904GMMA27MMA_64x32x16_F32BF16BF16_SSILNSP_5MajorE0ELSR_0ELNSP_7ScaleInE1ELSS_1EEEEEENS4_6LayoutINS5_IJSC_SC_SC_EEENS5_IJNSA_ILi0EEESX_SX_EEEEENS5_IJNS4_10UnderscoreES10_S10_EEEEENS4_13SM90_TMA_LOADENS4_14ComposedLayoutINS4_7SwizzleILi1ELi4ELi3EEENS4_18smem_ptr_flag_bitsILi16EEENSV_INS5_IJNSA_ILi8EEESI_EEENS5_IJSI_SC_EEEEEEEvNS4_8identityENS4_23SM90_TMA_LOAD_MULTICASTES1D_vS1E_EENS_8epilogue10collective6detail29Sm90TmaWarpSpecializedAdapterINS1I_15DefaultEpilogueISK_SL_SL_NS1H_6thread17LinearCombinationISK_Li1EffLNS1M_9ScaleType4KindE0ELNS_15FloatRoundStyleE2ESK_EENS1_15EpilogueDefaultEEEEEvvEEEEvNT_6ParamsE,"ax",@progbits
	.align	128
.text._ZN7cutlass13device_kernelINS_4gemm6kernel13GemmUniversalIN4cute5tupleIJiiiiEEENS1_10collective13CollectiveMmaINS1_34MainloopSm90TmaGmmaWarpSpecializedILi75ENS5_IJNS4_1CILi2EEENSA_ILi1EEESC_EEENS1_32KernelTmaWarpSpecializedPingpongEEENS5_IJNSA_ILi64EEENSA_ILi32EEENSA_ILi16EEEEEENS_10bfloat16_tENS5_IJlSC_lEEESK_SL_NS4_8TiledMMAINS4_8MMA_AtomIJNS4_4SM904GMMA27MMA_64x32x16_F32BF16BF16_SSILNSP_5MajorE0ELSR_0ELNSP_7ScaleInE1ELSS_1EEEEEENS4_6LayoutINS5_IJSC_SC_SC_EEENS5_IJNSA_ILi0EEESX_SX_EEEEENS5_IJNS4_10UnderscoreES10_S10_EEEEENS4_13SM90_TMA_LOADENS4_14ComposedLayoutINS4_7SwizzleILi1ELi4ELi3EEENS4_18smem_ptr_flag_bitsILi16EEENSV_INS5_IJNSA_ILi8EEESI_EEENS5_IJSI_SC_EEEEEEEvNS4_8identityENS4_23SM90_TMA_LOAD_MULTICASTES1D_vS1E_EENS_8epilogue10collective6detail29Sm90TmaWarpSpecializedAdapterINS1I_15DefaultEpilogueISK_SL_SL_NS1H_6thread17LinearCombinationISK_Li1EffLNS1M_9ScaleType4KindE0ELNS_15FloatRoundStyleE2ESK_EENS1_15EpilogueDefaultEEEEEvvEEEEvNT_6ParamsE:
        .type           _ZN7cutlass13device_kernelINS_4gemm6kernel13GemmUniversalIN4cute5tupleIJiiiiEEENS1_10collective13CollectiveMmaINS1_34MainloopSm90TmaGmmaWarpSpecializedILi75ENS5_IJNS4_1CILi2EEENSA_ILi1EEESC_EEENS1_32KernelTmaWarpSpecializedPingpongEEENS5_IJNSA_ILi64EEENSA_ILi32EEENSA_ILi16EEEEEENS_10bfloat16_tENS5_IJlSC_lEEESK_SL_NS4_8TiledMMAINS4_8MMA_AtomIJNS4_4SM904GMMA27MMA_64x32x16_F32BF16BF16_SSILNSP_5MajorE0ELSR_0ELNSP_7ScaleInE1ELSS_1EEEEEENS4_6LayoutINS5_IJSC_SC_SC_EEENS5_IJNSA_ILi0EEESX_SX_EEEEENS5_IJNS4_10UnderscoreES10_S10_EEEEENS4_13SM90_TMA_LOADENS4_14ComposedLayoutINS4_7SwizzleILi1ELi4ELi3EEENS4_18smem_ptr_flag_bitsILi16EEENSV_INS5_IJNSA_ILi8EEESI_EEENS5_IJSI_SC_EEEEEEEvNS4_8identityENS4_23SM90_TMA_LOAD_MULTICASTES1D_vS1E_EENS_8epilogue10collective6detail29Sm90TmaWarpSpecializedAdapterINS1I_15DefaultEpilogueISK_SL_SL_NS1H_6thread17LinearCombinationISK_Li1EffLNS1M_9ScaleType4KindE0ELNS_15FloatRoundStyleE2ESK_EENS1_15EpilogueDefaultEEEEEvvEEEEvNT_6ParamsE,@function
        .size           _ZN7cutlass13device_kernelINS_4gemm6kernel13GemmUniversalIN4cute5tupleIJiiiiEEENS1_10collective13CollectiveMmaINS1_34MainloopSm90TmaGmmaWarpSpecializedILi75ENS5_IJNS4_1CILi2EEENSA_ILi1EEESC_EEENS1_32KernelTmaWarpSpecializedPingpongEEENS5_IJNSA_ILi64EEENSA_ILi32EEENSA_ILi16EEEEEENS_10bfloat16_tENS5_IJlSC_lEEESK_SL_NS4_8TiledMMAINS4_8MMA_AtomIJNS4_4SM904GMMA27MMA_64x32x16_F32BF16BF16_SSILNSP_5MajorE0ELSR_0ELNSP_7ScaleInE1ELSS_1EEEEEENS4_6LayoutINS5_IJSC_SC_SC_EEENS5_IJNSA_ILi0EEESX_SX_EEEEENS5_IJNS4_10UnderscoreES10_S10_EEEEENS4_13SM90_TMA_LOADENS4_14ComposedLayoutINS4_7SwizzleILi1ELi4ELi3EEENS4_18smem_ptr_flag_bitsILi16EEENSV_INS5_IJNSA_ILi8EEESI_EEENS5_IJSI_SC_EEEEEEEvNS4_8identityENS4_23SM90_TMA_LOAD_MULTICASTES1D_vS1E_EENS_8epilogue10collective6detail29Sm90TmaWarpSpecializedAdapterINS1I_15DefaultEpilogueISK_SL_SL_NS1H_6thread17LinearCombinationISK_Li1EffLNS1M_9ScaleType4KindE0ELNS_15FloatRoundStyleE2ESK_EENS1_15EpilogueDefaultEEEEEvvEEEEvNT_6ParamsE,(.L_x_108 - _ZN7cutlass13device_kernelINS_4gemm6kernel13GemmUniversalIN4cute5tupleIJiiiiEEENS1_10collective13CollectiveMmaINS1_34MainloopSm90TmaGmmaWarpSpecializedILi75ENS5_IJNS4_1CILi2EEENSA_ILi1EEESC_EEENS1_32KernelTmaWarpSpecializedPingpongEEENS5_IJNSA_ILi64EEENSA_ILi32EEENSA_ILi16EEEEEENS_10bfloat16_tENS5_IJlSC_lEEESK_SL_NS4_8TiledMMAINS4_8MMA_AtomIJNS4_4SM904GMMA27MMA_64x32x16_F32BF16BF16_SSILNSP_5MajorE0ELSR_0ELNSP_7ScaleInE1ELSS_1EEEEEENS4_6LayoutINS5_IJSC_SC_SC_EEENS5_IJNSA_ILi0EEESX_SX_EEEEENS5_IJNS4_10UnderscoreES10_S10_EEEEENS4_13SM90_TMA_LOADENS4_14ComposedLayoutINS4_7SwizzleILi1ELi4ELi3EEENS4_18smem_ptr_flag_bitsILi16EEENSV_INS5_IJNSA_ILi8EEESI_EEENS5_IJSI_SC_EEEEEEEvNS4_8identityENS4_23SM90_TMA_LOAD_MULTICASTES1D_vS1E_EENS_8epilogue10collective6detail29Sm90TmaWarpSpecializedAdapterINS1I_15DefaultEpilogueISK_SL_SL_NS1H_6thread17LinearCombinationISK_Li1EffLNS1M_9ScaleType4KindE0ELNS_15FloatRoundStyleE2ESK_EENS1_15EpilogueDefaultEEEEEvvEEEEvNT_6ParamsE)
        .other          _ZN7cutlass13device_kernelINS_4gemm6kernel13GemmUniversalIN4cute5tupleIJiiiiEEENS1_10collective13CollectiveMmaINS1_34MainloopSm90TmaGmmaWarpSpecializedILi75ENS5_IJNS4_1CILi2EEENSA_ILi1EEESC_EEENS1_32KernelTmaWarpSpecializedPingpongEEENS5_IJNSA_ILi64EEENSA_ILi32EEENSA_ILi16EEEEEENS_10bfloat16_tENS5_IJlSC_lEEESK_SL_NS4_8TiledMMAINS4_8MMA_AtomIJNS4_4SM904GMMA27MMA_64x32x16_F32BF16BF16_SSILNSP_5MajorE0ELSR_0ELNSP_7ScaleInE1ELSS_1EEEEEENS4_6LayoutINS5_IJSC_SC_SC_EEENS5_IJNSA_ILi0EEESX_SX_EEEEENS5_IJNS4_10UnderscoreES10_S10_EEEEENS4_13SM90_TMA_LOADENS4_14ComposedLayoutINS4_7SwizzleILi1ELi4ELi3EEENS4_18smem_ptr_flag_bitsILi16EEENSV_INS5_IJNSA_ILi8EEESI_EEENS5_IJSI_SC_EEEEEEEvNS4_8identityENS4_23SM90_TMA_LOAD_MULTICASTES1D_vS1E_EENS_8epilogue10collective6detail29Sm90TmaWarpSpecializedAdapterINS1I_15DefaultEpilogueISK_SL_SL_NS1H_6thread17LinearCombinationISK_Li1EffLNS1M_9ScaleType4KindE0ELNS_15FloatRoundStyleE2ESK_EENS1_15EpilogueDefaultEEEEEvvEEEEvNT_6ParamsE,@"STO_CUDA_ENTRY STV_DEFAULT"
_ZN7cutlass13device_kernelINS_4gemm6kernel13GemmUniversalIN4cute5tupleIJiiiiEEENS1_10collective13CollectiveMmaINS1_34MainloopSm90TmaGmmaWarpSpecializedILi75ENS5_IJNS4_1CILi2EEENSA_ILi1EEESC_EEENS1_32KernelTmaWarpSpecializedPingpongEEENS5_IJNSA_ILi64EEENSA_ILi32EEENSA_ILi16EEEEEENS_10bfloat16_tENS5_IJlSC_lEEESK_SL_NS4_8TiledMMAINS4_8MMA_AtomIJNS4_4SM904GMMA27MMA_64x32x16_F32BF16BF16_SSILNSP_5MajorE0ELSR_0ELNSP_7ScaleInE1ELSS_1EEEEEENS4_6LayoutINS5_IJSC_SC_SC_EEENS5_IJNSA_ILi0EEESX_SX_EEEEENS5_IJNS4_10UnderscoreES10_S10_EEEEENS4_13SM90_TMA_LOADENS4_14ComposedLayoutINS4_7SwizzleILi1ELi4ELi3EEENS4_18smem_ptr_flag_bitsILi16EEENSV_INS5_IJNSA_ILi8EEESI_EEENS5_IJSI_SC_EEEEEEEvNS4_8identityENS4_23SM90_TMA_LOAD_MULTICASTES1D_vS1E_EENS_8epilogue10collective6detail29Sm90TmaWarpSpecializedAdapterINS1I_15DefaultEpilogueISK_SL_SL_NS1H_6thread17LinearCombinationISK_Li1EffLNS1M_9ScaleType4KindE0ELNS_15FloatRoundStyleE2ESK_EENS1_15EpilogueDefaultEEEEEvvEEEEvNT_6ParamsE:
[----:B------:R-:W0:Y:S02]  /*0000*/  LDC R1, c[0x0][0x28] ;  /* 0x00000a00ff017b82 */ /* 0x000e240000000800 */
[----:B0-----:R-:W-:Y:S01]  /*0010*/  VIADD R1, R1, 0xfffffff8 ;  /* 0xfffffff801017836 */ /* 0x001fe20000000000 */
[----:B------:R-:W0:Y:S01]  /*0020*/  S2R R4, SR_TID.X ;  /* 0x0000000000047919 */ /* 0x000e220000002100 */
[----:B------:R-:W-:Y:S01]  /*0030*/  ELECT P0, URZ, PT ;  /* 0x00000000003f782f */ /* 0x000fe20003800000 */
[----:B------:R-:W-:Y:S01]  /*0040*/  BSSY B0, `(.L_x_0) ;  /* 0x000000f000007945 */ /* 0x000fe20003800000 */
[--C-:B0-----:R-:W-:Y:S02]  /*0050*/  SHF.R.U32.HI R2, RZ, 0x5, R4.reuse ;  /* 0x00000005ff027819 */ /* 0x101fe40000011604 */
[----:B------:R-:W-:-:S03]  /*0060*/  SHF.R.U32.HI R7, RZ, 0x7, R4 ;  /* 0x00000007ff077819 */ /* 0x000fc60000011604 */
[----:B------:R-:W0:Y:S04]  /*0070*/  SHFL.IDX PT, R5, R2, RZ, 0x1f ;  /* 0x00001fff02057589 */ /* 0x000e2800000e0000 */
[----:B------:R1:W2:Y:S01]  /*0080*/  SHFL.IDX PT, R10, R7, RZ, 0x1f ;  /* 0x00001fff070a7589 */ /* 0x0002a200000e0000 */
[----:B0-----:R-:W-:-:S13]  /*0090*/  ISETP.NE.OR P0, PT, R5, RZ, !P0 ;  /* 0x000000ff0500720c */ /* 0x001fda0004705670 */
[----:B-12---:R-:W-:Y:S05]  /*00a0*/  @P0 BRA `(.L_x_1) ;  /* 0x0000000000200947 */ /* 0x006fea0003800000 */
[----:B------:R-:W-:Y:S02]  /*00b0*/  ULDC.64 UR4, c[0x0][0x198] ;  /* 0x0000660000047ab9 */ /* 0x000fe40000000a00 */
[----:B------:R-:W-:Y:S02]  /*00c0*/  UIADD3 UR6, UP0, UR4, 0xf0, URZ ;  /* 0x000000f004067890 */ /* 0x000fe4000ff1e03f */
[----:B------:R-:W-:Y:S02]  /*00d0*/  UIADD3 UR4, UP1, UR4, 0x1f0, URZ ;  /* 0x000001f004047890 */ /* 0x000fe4000ff3e03f */
[----:B------:R-:W-:Y:S02]  /*00e0*/  UIADD3.X UR7, URZ, UR5, URZ, UP0, !UPT ;  /* 0x000000053f077290 */ /* 0x000fe400087fe43f */
[----:B------:R-:W-:-:S07]  /*00f0*/  UIADD3.X UR5, URZ, UR5, URZ, UP1, !UPT ;  /* 0x000000053f057290 */ /* 0x000fce0008ffe43f */
[----:B------:R0:W-:Y:S02]  /*0100*/  UTMACCTL.PF [UR6] ;  /* 0x00000000060079b9 */ /* 0x0001e40008040000 */
[----:B------:R0:W-:Y:S02]  /*0110*/  UTMACCTL.PF [UR4] ;  /* 0x00000000040079b9 */ /* 0x0001e40008040000 */
[----:B0-----:R-:W-:Y:S01]  /*0120*/  NOP ;  /* 0x0000000000007918 */ /* 0x001fe20000000000 */
.L_x_1:
[----:B------:R-:W-:Y:S05]  /*0130*/  BSYNC B0 ;  /* 0x0000000000007941 */ /* 0x000fea0003800000 */
.L_x_0:
[----:B------:R-:W0:Y:S01]  /*0140*/  SHFL.IDX PT, R8, R2, RZ, 0x1f ;  /* 0x00001fff02087589 */ /* 0x000e2200000e0000 */
[----:B------:R-:W-:-:S04]  /*0150*/  SHF.R.S32.HI R3, RZ, 0x1f, R4 ;  /* 0x0000001fff037819 */ /* 0x000fc80000011404 */
[----:B------:R-:W-:Y:S02]  /*0160*/  LEA.HI R3, R3, R4, RZ, 0x7 ;  /* 0x0000000403037211 */ /* 0x000fe400078f38ff */
[----:B0-----:R-:W-:-:S13]  /*0170*/  ISETP.NE.AND P0, PT, R8, RZ, PT ;  /* 0x000000ff0800720c */ /* 0x001fda0003f05270 */
[----:B------:R-:W-:Y:S05]  /*0180*/  @P0 BRA `(.L_x_2) ;  /* 0x00000008009c0947 */ /* 0x000fea0003800000 */
[----:B------:R-:W-:Y:S01]  /*0190*/  ELECT P0, URZ, PT ;  /* 0x00000000003f782f */ /* 0x000fe20003800000 */
[----:B------:R-:W-:-:S12]  /*01a0*/  BSSY B0, `(.L_x_2) ;  /* 0x00000a5000007945 */ /* 0x000fd80003800000 */
[----:B------:R-:W-:Y:S05]  /*01b0*/  @!P0 BRA `(.L_x_3) ;  /* 0x00000008008c8947 */ /* 0x000fea0003800000 */
[----:B------:R-:W0:Y:S01]  /*01c0*/  S2UR UR8, SR_CgaCtaId ;  /* 0x00000000000879c3 */ /* 0x000e220000008800 */
[----:B------:R-:W-:Y:S01]  /*01d0*/  UMOV UR4, 0x400 ;  /* 0x0000040000047882 */ /* 0x000fe20000000000 */
[----:B------:R-:W-:Y:S01]  /*01e0*/  UMOV UR5, 0x1 ;  /* 0x0000000100057882 */ /* 0x000fe20000000000 */
[----:B------:R-:W-:Y:S02]  /*01f0*/  UMOV UR6, 0x2 ;  /* 0x0000000200067882 */ /* 0x000fe40000000000 */
[----:B------:R-:W-:-:S04]  /*0200*/  UIADD3 UR6, -UR6, 0x100000, URZ ;  /* 0x0010000006067890 */ /* 0x000fc8000fffe13f */
[----:B------:R-:W-:Y:S02]  /*0210*/  USHF.L.U32 UR7, UR6, 0xb, URZ ;  /* 0x0000000b06077899 */ /* 0x000fe4000800063f */
[----:B------:R-:W-:Y:S02]  /*0220*/  USHF.L.U32 UR6, UR6, 0x1, URZ ;  /* 0x0000000106067899 */ /* 0x000fe4000800063f */
[----:B0-----:R-:W-:Y:S02]  /*0230*/  ULEA UR8, UR8, UR4, 0x18 ;  /* 0x0000000408087291 */ /* 0x001fe4000f8ec03f */
[----:B------:R-:W-:-:S04]  /*0240*/  UIADD3 UR4, -UR5, 0x100000, URZ ;  /* 0x0010000005047890 */ /* 0x000fc8000fffe13f */
[----:B------:R-:W-:Y:S02]  /*0250*/  USHF.L.U32 UR5, UR4, 0xb, URZ ;  /* 0x0000000b04057899 */ /* 0x000fe4000800063f */
[----:B------:R-:W-:Y:S01]  /*0260*/  USHF.L.U32 UR4, UR4, 0x1, URZ ;  /* 0x0000000104047899 */ /* 0x000fe2000800063f */
[----:B------:R-:W0:Y:S11]  /*0270*/  FENCE.VIEW.ASYNC.S ;  /* 0x00000000000073c6 */ /* 0x000e360000000000 */
[----:B0-----:R0:W1:Y:S01]  /*0280*/  SYNCS.EXCH.64 URZ, [UR8], UR4 ;  /* 0x00000004083f75b2 */ /* 0x0010620008000100 */
[----:B------:R0:W2:Y:S01]  /*0290*/  SYNCS.EXCH.64 URZ, [UR8+0x258], UR6 ;  /* 0x00025806083f75b2 */ /* 0x0000a20008000100 */
[----:B------:R0:W3:Y:S01]  /*02a0*/  SYNCS.EXCH.64 URZ, [UR8+0x8], UR4 ;  /* 0x00000804083f75b2 */ /* 0x0000e20008000100 */
[----:B------:R0:W4:Y:S01]  /*02b0*/  SYNCS.EXCH.64 URZ, [UR8+0x260], UR6 ;  /* 0x00026006083f75b2 */ /* 0x0001220008000100 */
[----:B------:R0:W0:Y:S01]  /*02c0*/  SYNCS.EXCH.64 URZ, [UR8+0x10], UR4 ;  /* 0x00001004083f75b2 */ /* 0x0000220008000100 */
        /* <DEDUP_REMOVED lines=145> */
[----:B-1234-:R-:W-:Y:S01]  /*0be0*/  NOP ;  /* 0x0000000000007918 */ /* 0x01efe20000000000 */
.L_x_3:
[----:B0-----:R-:W-:Y:S05]  /*0bf0*/  BSYNC B0 ;  /* 0x0000000000007941 */ /* 0x001fea0003800000 */
.L_x_2:
[----:B------:R-:W0:Y:S01]  /*0c00*/  SHFL.IDX PT, R13, R2, RZ, 0x1f ;  /* 0x00001fff020d7589 */ /* 0x000e2200000e0000 */
[----:B------:R-:W1:Y:S01]  /*0c10*/  S2UR UR12, SR_CTAID.X ;  /* 0x00000000000c79c3 */ /* 0x000e620000002500 */
[----:B------:R-:W-:Y:S02]  /*0c20*/  LOP3.LUT R3, R3, 0xffffff80, RZ, 0xc0, !PT ;  /* 0xffffff8003037812 */ /* 0x000fe400078ec0ff */
[----:B------:R-:W-:Y:S01]  /*0c30*/  ELECT P0, URZ, PT ;  /* 0x00000000003f782f */ /* 0x000fe20003800000 */
[----:B------:R2:W3:Y:S01]  /*0c40*/  SHFL.IDX PT, R12, R2, RZ, 0x1f ;  /* 0x00001fff020c7589 */ /* 0x0004e200000e0000 */
[----:B------:R-:W-:Y:S01]  /*0c50*/  ELECT P1, URZ, PT ;  /* 0x00000000003f782f */ /* 0x000fe20003820000 */
[----:B------:R-:W-:Y:S01]  /*0c60*/  NOP ;  /* 0x0000000000007918 */ /* 0x000fe20000000000 */
[----:B------:R-:W-:Y:S01]  /*0c70*/  IMAD.IADD R3, R4, 0x1, -R3 ;  /* 0x0000000104037824 */ /* 0x000fe200078e0a03 */
[----:B------:R-:W4:Y:S01]  /*0c80*/  S2R R6, SR_CTAID.Y ;  /* 0x0000000000067919 */ /* 0x000f220000002600 */
[----:B------:R-:W-:Y:S01]  /*0c90*/  ULDC UR4, c[0x0][0x150] ;  /* 0x0000540000047ab9 */ /* 0x000fe20000000800 */
[----:B------:R-:W5:Y:S01]  /*0ca0*/  LDC R14, c[0x0][0x144] ;  /* 0x00005100ff0e7b82 */ /* 0x000f620000000800 */
[----:B------:R-:W-:Y:S01]  /*0cb0*/  UMOV UR11, 0x80 ;  /* 0x00000080000b7882 */ /* 0x000fe20000000000 */
[----:B------:R-:W-:Y:S01]  /*0cc0*/  SHF.R.S32.HI R0, RZ, 0x1f, R3 ;  /* 0x0000001fff007819 */ /* 0x000fe20000011403 */
[----:B------:R-:W-:Y:S01]  /*0cd0*/  NOP ;  /* 0x0000000000007918 */ /* 0x000fe20000000000 */
[C---:B------:R-:W-:Y:S01]  /*0ce0*/  VIADD R33, R10.reuse, 0xffffffff ;  /* 0xffffffff0a217836 */ /* 0x040fe20000000000 */
[----:B------:R-:W-:Y:S01]  /*0cf0*/  ISETP.NE.AND P4, PT, R10, RZ, PT ;  /* 0x000000ff0a00720c */ /* 0x000fe20003f85270 */
[----:B------:R-:W-:Y:S01]  /*0d00*/  IMAD.MOV.U32 R41, RZ, RZ, 0x1 ;  /* 0x00000001ff297424 */ /* 0x000fe200078e00ff */
[----:B------:R-:W-:Y:S01]  /*0d10*/  LEA.HI R9, R0, R3, RZ, 0x3 ;  /* 0x0000000300097211 */ /* 0x000fe200078f18ff */
[----:B------:R-:W5:Y:S01]  /*0d20*/  LDC R15, c[0x0][0x140] ;  /* 0x00005000ff0f7b82 */ /* 0x000f620000000800 */
[----:B------:R-:W-:-:S02]  /*0d30*/  ISETP.GE.U32.AND P6, PT, R33, 0x2, PT ;  /* 0x000000022100780c */ /* 0x000fc40003fc6070 */
[--C-:B------:R-:W-:Y:S02]  /*0d40*/  SHF.R.S32.HI R11, RZ, 0x3, R9.reuse ;  /* 0x00000003ff0b7819 */ /* 0x100fe40000011409 */
[----:B--2---:R-:W-:Y:S02]  /*0d50*/  SHF.R.S32.HI R2, RZ, 0x1f, R9 ;  /* 0x0000001fff027819 */ /* 0x004fe40000011409 */
[----:B------:R-:W-:Y:S01]  /*0d60*/  SHF.R.S32.HI R9, RZ, 0x1f, R8 ;  /* 0x0000001fff097819 */ /* 0x000fe20000011408 */
[----:B------:R-:W2:Y:S01]  /*0d70*/  LDC R25, c[0x0][0x148] ;  /* 0x00005200ff197b82 */ /* 0x000ea20000000800 */
[----:B0-----:R-:W-:Y:S02]  /*0d80*/  ISETP.NE.OR P0, PT, R13, RZ, !P0 ;  /* 0x000000ff0d00720c */ /* 0x001fe40004705670 */
[----:B-1----:R-:W-:Y:S02]  /*0d90*/  I2FP.F32.U32 R13, UR12 ;  /* 0x0000000c000d7c45 */ /* 0x002fe40008201000 */
[----:B------:R-:W-:-:S02]  /*0da0*/  LEA.HI R2, R2, R11, RZ, 0x2 ;  /* 0x0000000b02027211 */ /* 0x000fc400078f10ff */
[----:B------:R-:W-:Y:S01]  /*0db0*/  LEA.HI R9, R9, R8, RZ, 0x2 ;  /* 0x0000000809097211 */ /* 0x000fe200078f10ff */
[----:B------:R-:W-:Y:S01]  /*0dc0*/  FMUL R13, R13, UR4 ;  /* 0x000000040d0d7c20 */ /* 0x000fe20008400000 */
[----:B---3--:R-:W-:Y:S01]  /*0dd0*/  ISETP.NE.OR P1, PT, R12, RZ, !P1 ;  /* 0x000000ff0c00720c */ /* 0x008fe20004f25670 */
[----:B------:R-:W-:Y:S01]  /*0de0*/  ULDC UR4, c[0x0][0x154] ;  /* 0x0000550000047ab9 */ /* 0x000fe20000000800 */
[----:B------:R-:W-:Y:S02]  /*0df0*/  LOP3.LUT R12, R2, 0xfffffffc, RZ, 0xc0, !PT ;  /* 0xfffffffc020c7812 */ /* 0x000fe400078ec0ff */
[----:B------:R-:W-:Y:S01]  /*0e00*/  LOP3.LUT R9, R9, 0x3ffffffc, RZ, 0xc0, !PT ;  /* 0x3ffffffc09097812 */ /* 0x000fe200078ec0ff */
[----:B------:R-:W0:Y:S01]  /*0e10*/  F2I.U32.TRUNC.NTZ R13, R13 ;  /* 0x0000000d000d7305 */ /* 0x000e22000020f000 */
[----:B------:R-:W-:Y:S01]  /*0e20*/  SHF.R.S32.HI R2, RZ, 0x1f, R5 ;  /* 0x0000001fff027819 */ /* 0x000fe20000011405 */
[----:B------:R-:W-:Y:S01]  /*0e30*/  IMAD.IADD R12, R11, 0x1, -R12 ;  /* 0x000000010b0c7824 */ /* 0x000fe200078e0a0c */
[----:B------:R-:W-:Y:S01]  /*0e40*/  VOTEU.ALL UP1, P0 ;  /* 0x00000000003f7886 */ /* 0x000fe20000020000 */
[----:B------:R-:W-:Y:S01]  /*0e50*/  IMAD.IADD R9, R8, 0x1, -R9 ;  /* 0x0000000108097824 */ /* 0x000fe200078e0a09 */
[----:B------:R-:W-:Y:S01]  /*0e60*/  LEA.HI R2, R2, R5, RZ, 0x2 ;  /* 0x0000000502027211 */ /* 0x000fe200078f10ff */
[----:B------:R-:W-:Y:S01]  /*0e70*/  VOTEU.ALL UP0, P0 ;  /* 0x00000000003f7886 */ /* 0x000fe20000000000 */
[----:B----4-:R-:W-:Y:S01]  /*0e80*/  I2FP.F32.U32 R8, R6 ;  /* 0x0000000600087245 */ /* 0x010fe20000201000 */
[----:B------:R-:W-:Y:S01]  /*0e90*/  IMAD R9, R9, 0x4, R12 ;  /* 0x0000000409097824 */ /* 0x000fe200078e020c */
[----:B------:R-:W-:Y:S01]  /*0ea0*/  LOP3.LUT R2, R2, 0xfffffffc, RZ, 0xc0, !PT ;  /* 0xfffffffc02027812 */ /* 0x000fe200078ec0ff */
[----:B------:R-:W-:Y:S01]  /*0eb0*/  VOTEU.ALL UP2, P1 ;  /* 0x00000000003f7886 */ /* 0x000fe20000840000 */
[----:B------:R-:W1:Y:S01]  /*0ec0*/  @!UP1 S2UR UR7, SR_CgaCtaId ;  /* 0x00000000000799c3 */ /* 0x000e620000008800 */
[----:B------:R-:W-:Y:S01]  /*0ed0*/  FMUL R8, R8, UR4 ;  /* 0x0000000408087c20 */ /* 0x000fe20008400000 */
[----:B------:R-:W-:Y:S01]  /*0ee0*/  IMAD.SHL.U32 R40, R9, 0x4, RZ ;  /* 0x0000000409287824 */ /* 0x000fe200078e00ff */
[----:B------:R-:W-:Y:S01]  /*0ef0*/  UMOV UR4, 0x20 ;  /* 0x0000002000047882 */ /* 0x000fe20000000000 */
[----:B------:R-:W-:Y:S01]  /*0f00*/  IMAD.IADD R5, R5, 0x1, -R2 ;  /* 0x0000000105057824 */ /* 0x000fe200078e0a02 */
[----:B------:R-:W-:Y:S01]  /*0f10*/  LEA.HI R2, R9, R9, RZ, 0x1 ;  /* 0x0000000909027211 */ /* 0x000fe200078f08ff */
[----:B0-----:R-:W-:Y:S01]  /*0f20*/  IMAD.MOV R13, RZ, RZ, -R13 ;  /* 0x000000ffff0d7224 */ /* 0x001fe200078e0a0d */
[----:B------:R-:W0:Y:S01]  /*0f30*/  F2I.U32.TRUNC.NTZ R8, R8 ;  /* 0x0000000800087305 */ /* 0x000e22000020f000 */
[----:B------:R-:W3:Y:S01]  /*0f40*/  @!UP2 S2UR UR10, SR_CgaCtaId ;  /* 0x00000000000aa9c3 */ /* 0x000ee20000008800 */
[----:B------:R-:W-:Y:S01]  /*0f50*/  LOP3.LUT R2, R2, 0xfffffffe, RZ, 0xc0, !PT ;  /* 0xfffffffe02027812 */ /* 0x000fe200078ec0ff */
[----:B-----5:R-:W-:Y:S01]  /*0f60*/  IMAD R21, R14, R13, UR12 ;  /* 0x0000000c0e157e24 */ /* 0x020fe2000f8e020d */
[----:B------:R-:W-:Y:S01]  /*0f70*/  @!UP1 UMOV UR6, 0x400 ;  /* 0x0000040000069882 */ /* 0x000fe20000000000 */
[----:B------:R-:W-:-:S04]  /*0f80*/  @!UP1 UIADD3 UR4, -UR4, 0x100000, URZ ;  /* 0x0010000004049890 */ /* 0x000fc8000fffe13f */
[----:B------:R-:W-:Y:S02]  /*0f90*/  @!UP1 USHF.L.U32 UR5, UR4, 0xb, URZ ;  /* 0x0000000b04059899 */ /* 0x000fe4000800063f */
[----:B------:R-:W-:Y:S01]  /*0fa0*/  @!UP1 USHF.L.U32 UR4, UR4, 0x1, URZ ;  /* 0x0000000104049899 */ /* 0x000fe2000800063f */
[C---:B------:R-:W-:Y:S01]  /*0fb0*/  LOP3.LUT R40, R9.reuse, 0xc, R40, 0x78, !PT ;  /* 0x0000000c09287812 */ /* 0x040fe200078e7828 */
[----:B------:R-:W-:Y:S01]  /*0fc0*/  IMAD.IADD R2, R9, 0x1, -R2 ;  /* 0x0000000109027824 */ /* 0x000fe200078e0a02 */
[----:B------:R-:W-:Y:S01]  /*0fd0*/  @!UP2 UMOV UR9, 0x400 ;  /* 0x000004000009a882 */ /* 0x000fe20000000000 */
[----:B------:R-:W-:Y:S01]  /*0fe0*/  VOTEU.ALL UP3, P1 ;  /* 0x00000000003f7886 */ /* 0x000fe20000860000 */
[----:B------:R-:W-:Y:S01]  /*0ff0*/  VOTEU.ALL UP4, P1 ;  /* 0x00000000003f7886 */ /* 0x000fe20000880000 */
[----:B------:R-:W-:Y:S01]  /*1000*/  VOTEU.ALL UP5, P1 ;  /* 0x00000000003f7886 */ /* 0x000fe200008a0000 */
[----:B------:R-:W-:Y:S01]  /*1010*/  ISETP.NE.AND P3, PT, R2, R21, PT ;  /* 0x000000150200720c */ /* 0x000fe20003f65270 */
[----:B------:R4:W4:Y:S01]  /*1020*/  SHFL.IDX PT, R14, R7, RZ, 0x1f ;  /* 0x00001fff070e7589 */ /* 0x00092200000e0000 */
[----:B------:R-:W-:Y:S01]  /*1030*/  ISETP.EQ.U32.AND P2, PT, R15, 0x1, PT ;  /* 0x000000010f00780c */ /* 0x000fe20003f42070 */
[----:B0-----:R-:W-:Y:S01]  /*1040*/  IMAD.MOV R20, RZ, RZ, -R8 ;  /* 0x000000ffff147224 */ /* 0x001fe200078e0a08 */
[----:B-1----:R-:W-:-:S02]  /*1050*/  @!UP1 ULEA UR8, UR7, UR6, 0x18 ;  /* 0x0000000607089291 */ /* 0x002fc4000f8ec03f */
[----:B------:R-:W-:-:S04]  /*1060*/  @!UP2 UIADD3 UR6, -UR11, 0x100000, URZ ;  /* 0x001000000b06a890 */ /* 0x000fc8000fffe13f */
[----:B------:R-:W-:Y:S02]  /*1070*/  @!UP2 USHF.L.U32 UR7, UR6, 0xb, URZ ;  /* 0x0000000b0607a899 */ /* 0x000fe4000800063f */
[----:B------:R-:W-:Y:S01]  /*1080*/  @!UP2 USHF.L.U32 UR6, UR6, 0x1, URZ ;  /* 0x000000010606a899 */ /* 0x000fe2000800063f */
[----:B--2---:R-:W-:Y:S01]  /*1090*/  IMAD R9, R25, R20, R6 ;  /* 0x0000001419097224 */ /* 0x004fe200078e0206 */
[----:B------:R-:W-:Y:S01]  /*10a0*/  VOTEU.ALL UP1, P0 ;  /* 0x00000000003f7886 */ /* 0x000fe20000020000 */
[----:B------:R-:W-:Y:S01]  /*10b0*/  LOP3.LUT P0, RZ, R3, 0x7, RZ, 0xc0, !PT ;  /* 0x0000000703ff7812 */ /* 0x000fe2000780c0ff */
[----:B---3--:R-:W-:Y:S01]  /*10c0*/  @!UP2 ULEA UR9, UR10, UR9, 0x18 ;  /* 0x000000090a09a291 */ /* 0x008fe2000f8ec03f */
[----:B------:R-:W-:Y:S01]  /*10d0*/  @P3 LEA.HI R2, R40, R40, RZ, 0x1 ;  /* 0x0000002828023211 */ /* 0x000fe200078f08ff */
[----:B------:R-:W-:Y:S01]  /*10e0*/  VOTEU.ALL UP2, P1 ;  /* 0x00000000003f7886 */ /* 0x000fe20000840000 */
[----:B------:R-:W-:Y:S01]  /*10f0*/  ISETP.NE.AND P1, PT, R5, 0x3, PT ;  /* 0x000000030500780c */ /* 0x000fe20003f25270 */
[----:B------:R-:W0:Y:S02]  /*1100*/  FENCE.VIEW.ASYNC.S ;  /* 0x00000000000073c6 */ /* 0x000e240000000000 */
[----:B0-----:R0:W1:Y:S01]  /*1110*/  @!UP0 SYNCS.EXCH.64 URZ, [UR8+0x4e0], UR4 ;  /* 0x0004e004083f85b2 */ /* 0x0010620008000100 */
[----:B------:R-:W-:-:S02]  /*1120*/  @P3 SHF.R.S32.HI R2, RZ, 0x1, R2 ;  /* 0x00000001ff023819 */ /* 0x000fc40000011402 */
[----:B------:R-:W-:Y:S02]  /*1130*/  ISETP.EQ.OR P1, PT, R5, RZ, !P1 ;  /* 0x000000ff0500720c */ /* 0x000fe40004f22670 */
[----:B------:R-:W-:Y:S02]  /*1140*/  @P3 ISETP.NE.AND P5, PT, R2, R9, PT ;  /* 0x000000090200320c */ /* 0x000fe40003fa5270 */
[----:B------:R-:W-:Y:S02]  /*1150*/  ISETP.LT.U32.AND P0, PT, R40, 0x2, !P0 ;  /* 0x000000022800780c */ /* 0x000fe40004701070 */
[----:B------:R-:W-:Y:S02]  /*1160*/  ISETP.EQ.AND P1, PT, R10, RZ, P1 ;  /* 0x000000ff0a00720c */ /* 0x000fe40000f22270 */
[----:B------:R-:W-:Y:S02]  /*1170*/  SEL R2, RZ, 0x1, !P0 ;  /* 0x00000001ff027807 */ /* 0x000fe40004000000 */
[----:B------:R-:W-:-:S02]  /*1180*/  @P3 SEL R41, RZ, 0x1, P5 ;  /* 0x00000001ff293807 */ /* 0x000fc40002800000 */
[----:B------:R-:W-:Y:S01]  /*1190*/  SEL R16, RZ, 0x1, !P1 ;  /* 0x00000001ff107807 */ /* 0x000fe20004800000 */
[----:B------:R0:W2:Y:S01]  /*11a0*/  @!UP1 SYNCS.EXCH.64 URZ, [UR8+0x4e8], UR4 ;  /* 0x0004e804083f95b2 */ /* 0x0000a20008000100 */
[----:B------:R-:W-:Y:S01]  /*11b0*/  NOP ;  /* 0x0000000000007918 */ /* 0x000fe20000000000 */
[----:B------:R-:W-:Y:S02]  /*11c0*/  LOP3.LUT R41, R41, R2, RZ, 0xc0, !PT ;  /* 0x0000000229297212 */ /* 0x000fe400078ec0ff */
[----:B------:R-:W-:Y:S01]  /*11d0*/  SEL R16, R16, 0x2, P6 ;  /* 0x0000000210107807 */ /* 0x000fe20003000000 */
[----:B------:R0:W3:Y:S01]  /*11e0*/  @!UP2 SYNCS.EXCH.64 URZ, [UR9+0x4c0], UR6 ;  /* 0x0004c006093fa5b2 */ /* 0x0000e20008000100 */
[----:B------:R0:W0:Y:S01]  /*11f0*/  @!UP3 SYNCS.EXCH.64 URZ, [UR9+0x4c8], UR6 ;  /* 0x0004c806093fb5b2 */ /* 0x0000220008000100 */
[----:B------:R0:W0:Y:S01]  /*1200*/  @!UP4 SYNCS.EXCH.64 URZ, [UR9+0x4d0], UR6 ;  /* 0x0004d006093fc5b2 */ /* 0x0000220008000100 */
[----:B------:R0:W0:Y:S01]  /*1210*/  @!UP5 SYNCS.EXCH.64 URZ, [UR9+0x4d8], UR6 ;  /* 0x0004d806093fd5b2 */ /* 0x0000220008000100 */
[----:B------:R-:W-:Y:S01]  /*1220*/  NOP ;  /* 0x0000000000007918 */ /* 0x000fe20000000000 */
[----:B-1--4-:R-:W-:Y:S05]  /*1230*/  @!P2 BRA `(.L_x_4) ;  /* 0x000000000008a947 */ /* 0x012fea0003800000 */
[----:B0-23--:R-:W-:Y:S01]  /*1240*/  UCGABAR_ARV ;  /* 0x00000000000079c7 */ /* 0x00dfe20008000000 */
[----:B------:R-:W-:Y:S05]  /*1250*/  BRA `(.L_x_5) ;  /* 0x0000000000047947 */ /* 0x000fea0003800000 */
.L_x_4:
[----:B0-23--:R-:W-:Y:S01]  /*1260*/  NOP ;  /* 0x0000000000007918 */ /* 0x00dfe20000000000 */
.L_x_5:
[----:B------:R-:W-:Y:S01]  /*1270*/  ULDC.64 UR4, c[0x0][0x598] ;  /* 0x0001660000047ab9 */ /* 0x000fe20000000a00 */
[----:B------:R-:W-:Y:S01]  /*1280*/  ULDC.64 UR36, c[0x0][0x208] ;  /* 0x0000820000247ab9 */ /* 0x000fe20000000a00 */
[----:B------:R-:W-:-:S04]  /*1290*/  ISETP.NE.U32.AND P0, PT, RZ, UR4, PT ;  /* 0x00000004ff007c0c */ /* 0x000fc8000bf05070 */
[----:B------:R-:W-:-:S13]  /*12a0*/  ISETP.NE.AND.EX P0, PT, RZ, UR5, PT, P0 ;  /* 0x00000005ff007c0c */ /* 0x000fda000bf05300 */
[----:B------:R-:W-:Y:S05]  /*12b0*/  @!P0 BRA `(.L_x_6) ;  /* 0x00000000001c8947 */ /* 0x000fea0003800000 */
[----:B------:R-:W0:Y:S02]  /*12c0*/  LDC.64 R8, c[0x0][0x598] ;  /* 0x00016600ff087b82 */ /* 0x000e240000000a00 */
[----:B0-----:R-:W2:Y:S02]  /*12d0*/  LDG.E.64 R8, desc[UR36][R8.64] ;  /* 0x0000002408087981 */ /* 0x001ea4000c1e1b00 */
[----:B--2---:R-:W-:-:S04]  /*12e0*/  ISETP.NE.U32.AND P0, PT, R8, RZ, PT ;  /* 0x000000ff0800720c */ /* 0x004fc80003f05070 */
[----:B------:R-:W-:-:S13]  /*12f0*/  ISETP.NE.AND.EX P0, PT, R9, RZ, PT, P0 ;  /* 0x000000ff0900720c */ /* 0x000fda0003f05300 */
[----:B------:R-:W-:Y:S05]  /*1300*/  @!P0 BRA `(.L_x_6) ;  /* 0x0000000000088947 */ /* 0x000fea0003800000 */
[----:B------:R0:W5:Y:S01]  /*1310*/  LD.E R42, desc[UR36][R8.64] ;  /* 0x00000024082a7980 */ /* 0x000162000c101900 */
[----:B------:R-:W-:Y:S05]  /*1320*/  BRA `(.L_x_7) ;  /* 0x0000000000247947 */ /* 0x000fea0003800000 */
.L_x_6:
[----:B------:R-:W-:Y:S02]  /*1330*/  ULDC.64 UR4, c[0x0][0x588] ;  /* 0x0001620000047ab9 */ /* 0x000fe40000000a00 */
[----:B------:R-:W-:-:S04]  /*1340*/  ISETP.NE.U32.AND P0, PT, RZ, UR4, PT ;  /* 0x00000004ff007c0c */ /* 0x000fc8000bf05070 */
[----:B------:R-:W-:-:S13]  /*1350*/  ISETP.NE.AND.EX P0, PT, RZ, UR5, PT, P0 ;  /* 0x00000005ff007c0c */ /* 0x000fda000bf05300 */
[----:B------:R-:W-:Y:S05]  /*1360*/  @!P0 BRA `(.L_x_8) ;  /* 0x00000000000c8947 */ /* 0x000fea0003800000 */
[----:B------:R-:W0:Y:S02]  /*1370*/  LDC.64 R42, c[0x0][0x588] ;  /* 0x00016200ff2a7b82 */ /* 0x000e240000000a00 */
[----:B0-----:R1:W5:Y:S01]  /*1380*/  LDG.E R42, desc[UR36][R42.64] ;  /* 0x000000242a2a7981 */ /* 0x001362000c1e1900 */
[----:B------:R-:W-:Y:S05]  /*1390*/  BRA `(.L_x_7) ;  /* 0x0000000000087947 */ /* 0x000fea0003800000 */
.L_x_8:
[----:B------:R-:W-:Y:S02]  /*13a0*/  ULDC UR4, c[0x0][0x580] ;  /* 0x0001600000047ab9 */ /* 0x000fe40000000800 */
[----:B------:R-:W-:-:S07]  /*13b0*/  IMAD.U32 R42, RZ, RZ, UR4 ;  /* 0x00000004ff2a7e24 */ /* 0x000fce000f8e00ff */
.L_x_7:
[----:B------:R-:W-:Y:S02]  /*13c0*/  ULDC.64 UR4, c[0x0][0x5a0] ;  /* 0x0001680000047ab9 */ /* 0x000fe40000000a00 */
[----:B------:R-:W-:-:S04]  /*13d0*/  ISETP.NE.U32.AND P0, PT, RZ, UR4, PT ;  /* 0x00000004ff007c0c */ /* 0x000fc8000bf05070 */
[----:B------:R-:W-:-:S13]  /*13e0*/  ISETP.NE.AND.EX P0, PT, RZ, UR5, PT, P0 ;  /* 0x00000005ff007c0c */ /* 0x000fda000bf05300 */
[----:B------:R-:W-:Y:S05]  /*13f0*/  @!P0 BRA `(.L_x_9) ;  /* 0x00000000001c8947 */ /* 0x000fea0003800000 */
[----:B0-----:R-:W0:Y:S02]  /*1400*/  LDC.64 R8, c[0x0][0x5a0] ;  /* 0x00016800ff087b82 */ /* 0x001e240000000a00 */
[----:B0-----:R-:W2:Y:S02]  /*1410*/  LDG.E.64 R8, desc[UR36][R8.64] ;  /* 0x0000002408087981 */ /* 0x001ea4000c1e1b00 */
[----:B--2---:R-:W-:-:S04]  /*1420*/  ISETP.NE.U32.AND P0, PT, R8, RZ, PT ;  /* 0x000000ff0800720c */ /* 0x004fc80003f05070 */
[----:B------:R-:W-:-:S13]  /*1430*/  ISETP.NE.AND.EX P0, PT, R9, RZ, PT, P0 ;  /* 0x000000ff0900720c */ /* 0x000fda0003f05300 */
[----:B------:R-:W-:Y:S05]  /*1440*/  @!P0 BRA `(.L_x_9) ;  /* 0x0000000000088947 */ /* 0x000fea0003800000 */
[----:B-1----:R0:W5:Y:S01]  /*1450*/  LD.E R43, desc[UR36][R8.64] ;  /* 0x00000024082b7980 */ /* 0x002162000c101900 */
[----:B------:R-:W-:Y:S05]  /*1460*/  BRA `(.L_x_10) ;  /* 0x0000000000247947 */ /* 0x000fea0003800000 */
.L_x_9:
[----:B------:R-:W-:Y:S02]  /*1470*/  ULDC.64 UR4, c[0x0][0x590] ;  /* 0x0001640000047ab9 */ /* 0x000fe40000000a00 */
[----:B------:R-:W-:-:S04]  /*1480*/  ISETP.NE.U32.AND P0, PT, RZ, UR4, PT ;  /* 0x00000004ff007c0c */ /* 0x000fc8000bf05070 */
[----:B------:R-:W-:-:S13]  /*1490*/  ISETP.NE.AND.EX P0, PT, RZ, UR5, PT, P0 ;  /* 0x00000005ff007c0c */ /* 0x000fda000bf05300 */
[----:B------:R-:W-:Y:S05]  /*14a0*/  @!P0 BRA `(.L_x_11) ;  /* 0x00000000000c8947 */ /* 0x000fea0003800000 */
[----:B0-----:R-:W1:Y:S02]  /*14b0*/  LDC.64 R8, c[0x0][0x590] ;  /* 0x00016400ff087b82 */ /* 0x001e640000000a00 */
[----:B-1----:R1:W5:Y:S01]  /*14c0*/  LDG.E R43, desc[UR36][R8.64] ;  /* 0x00000024082b7981 */ /* 0x002362000c1e1900 */
[----:B------:R-:W-:Y:S05]  /*14d0*/  BRA `(.L_x_10) ;  /* 0x0000000000087947 */ /* 0x000fea0003800000 */
.L_x_11:
[----:B------:R-:W-:Y:S02]  /*14e0*/  ULDC UR4, c[0x0][0x584] ;  /* 0x0001610000047ab9 */ /* 0x000fe40000000800 */
[----:B-1----:R-:W-:-:S07]  /*14f0*/  IMAD.U32 R43, RZ, RZ, UR4 ;  /* 0x00000004ff2b7e24 */ /* 0x002fce000f8e00ff */
.L_x_10:
[----:B------:R-:W2:Y:S01]  /*1500*/  LDC R2, c[0x0][0x65c] ;  /* 0x00019700ff027b82 */ /* 0x000ea20000000800 */
[----:B------:R-:W-:Y:S01]  /*1510*/  ULDC UR6, c[0x0][0x28c] ;  /* 0x0000a30000067ab9 */ /* 0x000fe20000000800 */
[----:B------:R-:W-:Y:S01]  /*1520*/  ISETP.NE.AND P0, PT, R10, 0x2, PT ;  /* 0x000000020a00780c */ /* 0x000fe20003f05270 */
[----:B------:R-:W-:Y:S01]  /*1530*/  UIADD3 UR6, UR6, 0xf, URZ ;  /* 0x0000000f06067890 */ /* 0x000fe2000fffe03f */
[----:B01----:R-:W-:Y:S01]  /*1540*/  IMAD.U32 R8, RZ, RZ, UR12 ;  /* 0x0000000cff087e24 */ /* 0x003fe2000f8e00ff */
[----:B------:R-:W-:Y:S01]  /*1550*/  UMOV UR39, URZ ;  /* 0x0000003f00277c82 */ /* 0x000fe20008000000 */
[----:B------:R-:W-:Y:S01]  /*1560*/  UMOV UR38, URZ ;  /* 0x0000003f00267c82 */ /* 0x000fe20008000000 */
[----:B------:R-:W-:Y:S01]  /*1570*/  USHF.R.S32.HI UR7, URZ, 0x1f, UR6 ;  /* 0x0000001f3f077899 */ /* 0x000fe20008011406 */
[----:B------:R-:W-:-:S03]  /*1580*/  ULDC.64 UR8, c[0x0][0x650] ;  /* 0x0001940000087ab9 */ /* 0x000fc60000000a00 */
[----:B------:R-:W-:-:S04]  /*1590*/  ULEA.HI UR7, UR7, UR6, URZ, 0x4 ;  /* 0x0000000607077291 */ /* 0x000fc8000f8f203f */
[----:B------:R-:W-:Y:S01]  /*15a0*/  USHF.R.S32.HI UR40, URZ, 0x4, UR7 ;  /* 0x000000043f287899 */ /* 0x000fe20008011407 */
[----:B--2---:R-:W-:-:S13]  /*15b0*/  ISETP.NE.AND P1, PT, R2, 0x1, PT ;  /* 0x000000010200780c */ /* 0x004fda0003f25270 */
[----:B------:R-:W0:Y:S01]  /*15c0*/  @P1 LDC R19, c[0x0][0x10] ;  /* 0x00000400ff131b82 */ /* 0x000e220000000800 */
[----:B------:R-:W-:Y:S02]  /*15d0*/  @P1 IMAD.MOV.U32 R7, RZ, RZ, RZ ;  /* 0x000000ffff071224 */ /* 0x000fe400078e00ff */
[----:B------:R-:W-:-:S05]  /*15e0*/  @P1 IMAD.MOV.U32 R9, RZ, RZ, RZ ;  /* 0x000000ffff091224 */ /* 0x000fca00078e00ff */
[----:B------:R-:W1:Y:S01]  /*15f0*/  @!P1 LDC R11, c[0x0][0xc] ;  /* 0x00000300ff0b9b82 */ /* 0x000e620000000800 */
[----:B------:R-:W-:Y:S01]  /*1600*/  ULDC UR4, c[0x0][0xc] ;  /* 0x0000030000047ab9 */ /* 0x000fe20000000800 */
[----:B------:R-:W-:Y:S02]  /*1610*/  ULDC UR5, c[0x0][0x10] ;  /* 0x0000040000057ab9 */ /* 0x000fe40000000800 */
[----:B------:R-:W-:-:S04]  /*1620*/  UIMAD.WIDE.U32 UR4, UR4, UR5, URZ ;  /* 0x00000005040472a5 */ /* 0x000fc8000f8e003f */
[----:B------:R-:W2:Y:S01]  /*1630*/  LDC R12, c[0x0][0x14] ;  /* 0x00000500ff0c7b82 */ /* 0x000ea20000000800 */
[----:B0-----:R-:W-:-:S04]  /*1640*/  @P1 IMAD.WIDE.U32 R18, R19, UR12, R6 ;  /* 0x0000000c13121c25 */ /* 0x001fc8000f8e0006 */
[----:B------:R-:W-:Y:S02]  /*1650*/  @P1 IMAD.IADD R2, R19, 0x1, R9 ;  /* 0x0000000113021824 */ /* 0x000fe400078e0209 */
[----:B------:R-:W-:Y:S02]  /*1660*/  IMAD.MOV.U32 R9, RZ, RZ, RZ ;  /* 0x000000ffff097224 */ /* 0x000fe400078e00ff */
[----:B-1----:R-:W-:-:S04]  /*1670*/  @!P1 IMAD.WIDE.U32 R8, R6, R11, R8 ;  /* 0x0000000b06089225 */ /* 0x002fc800078e0008 */
[----:B------:R-:W-:Y:S02]  /*1680*/  @!P1 IMAD.MOV.U32 R18, RZ, RZ, R8 ;  /* 0x000000ffff129224 */ /* 0x000fe400078e0008 */
[----:B--2---:R-:W-:-:S04]  /*1690*/  IMAD.WIDE.U32 R26, R12, UR4, RZ ;  /* 0x000000040c1a7c25 */ /* 0x004fc8000f8e00ff */
[----:B------:R-:W-:Y:S01]  /*16a0*/  IMAD R23, R12, UR5, RZ ;  /* 0x000000050c177c24 */ /* 0x000fe2000f8e02ff */
[----:B------:R0:W-:Y:S01]  /*16b0*/  STL.64 [R1], R26 ;  /* 0x0000001a01007387 */ /* 0x0001e20000100a00 */
[----:B------:R-:W-:Y:S02]  /*16c0*/  @!P1 IMAD.MOV.U32 R2, RZ, RZ, R9 ;  /* 0x000000ffff029224 */ /* 0x000fe400078e0009 */
[----:B------:R-:W-:Y:S01]  /*16d0*/  IMAD.IADD R23, R27, 0x1, R23 ;  /* 0x000000011b177824 */ /* 0x000fe200078e0217 */
[----:B------:R-:W-:Y:S06]  /*16e0*/  @P0 BRA `(.L_x_12) ;  /* 0x0000000000200947 */ /* 0x000fec0003800000 */
[----:B------:R-:W-:Y:S01]  /*16f0*/  UISETP.GE.U32.AND UP0, UPT, UR40, 0x4b, UPT ;  /* 0x0000004b2800788c */ /* 0x000fe2000bf06070 */
[----:B------:R-:W-:Y:S01]  /*1700*/  IADD3 R18, P0, R18, R26, RZ ;  /* 0x0000001a12127210 */ /* 0x000fe20007f1e0ff */
[----:B------:R-:W-:Y:S01]  /*1710*/  UIMAD.WIDE.U32 UR4, UR40, 0x1b4e81b5, URZ ;  /* 0x1b4e81b5280478a5 */ /* 0x000fe2000f8e003f */
[----:B------:R-:W-:-:S03]  /*1720*/  UMOV UR38, URZ ;  /* 0x0000003f00267c82 */ /* 0x000fc60008000000 */
[----:B------:R-:W-:Y:S01]  /*1730*/  USHF.R.U32.HI UR4, URZ, 0x3, UR5 ;  /* 0x000000033f047899 */ /* 0x000fe20008011605 */
[----:B------:R-:W-:-:S03]  /*1740*/  IMAD.X R2, R23, 0x1, R2, P0 ;  /* 0x0000000117027824 */ /* 0x000fc600000e0602 */
[----:B------:R-:W-:Y:S02]  /*1750*/  UIMAD UR39, UR4, -0x4b, UR40 ;  /* 0xffffffb5042778a4 */ /* 0x000fe4000f8e0228 */
[----:B------:R-:W-:-:S12]  /*1760*/  @UP0 ULOP3.LUT UR38, UR4, 0x1, URZ, 0xc0, !UPT ;  /* 0x0000000104260892 */ /* 0x000fd8000f8ec03f */
.L_x_12:
[----:B------:R-:W-:Y:S01]  /*1770*/  ISETP.GE.U32.AND P0, PT, R18, UR8, PT ;  /* 0x0000000812007c0c */ /* 0x000fe2000bf06070 */
[----:B------:R-:W-:Y:S01]  /*1780*/  IMAD.MOV.U32 R19, RZ, RZ, -0x1 ;  /* 0xffffffffff137424 */ /* 0x000fe200078e00ff */
[----:B------:R-:W-:Y:S01]  /*1790*/  PRMT R8, RZ, 0x7610, R8 ;  /* 0x00007610ff087816 */ /* 0x000fe20000000008 */
[----:B------:R-:W-:Y:S01]  /*17a0*/  IMAD.MOV.U32 R22, RZ, RZ, -0x1 ;  /* 0xffffffffff167424 */ /* 0x000fe200078e00ff */
[----:B------:R-:W-:Y:S01]  /*17b0*/  ISETP.GE.U32.AND.EX P0, PT, R2, UR9, PT, P0 ;  /* 0x0000000902007c0c */ /* 0x000fe2000bf06100 */
[----:B------:R-:W-:-:S12]  /*17c0*/  IMAD.MOV.U32 R17, RZ, RZ, -0x1 ;  /* 0xffffffffff117424 */ /* 0x000fd800078e00ff */
[----:B------:R-:W-:Y:S05]  /*17d0*/  @P0 BRA `(.L_x_13) ;  /* 0x0000000400280947 */ /* 0x000fea0003800000 */
[----:B0-----:R-:W0:Y:S01]  /*17e0*/  LDC.64 R26, c[0x0][0x628] ;  /* 0x00018a00ff1a7b82 */ /* 0x001e220000000a00 */
[----:B------:R-:W-:Y:S02]  /*17f0*/  IMAD.MOV.U32 R8, RZ, RZ, R18 ;  /* 0x000000ffff087224 */ /* 0x000fe400078e0012 */
[----:B------:R-:W-:-:S05]  /*1800*/  IMAD.MOV.U32 R9, RZ, RZ, R2 ;  /* 0x000000ffff097224 */ /* 0x000fca00078e0002 */
[----:B------:R-:W1:Y:S08]  /*1810*/  LDC R22, c[0x0][0x630] ;  /* 0x00018c00ff167b82 */ /* 0x000e700000000800 */
[----:B------:R-:W2:Y:S01]  /*1820*/  LDC.64 R28, c[0x0][0x620] ;  /* 0x00018800ff1c7b82 */ /* 0x000ea20000000a00 */
[----:B0-----:R-:W-:-:S04]  /*1830*/  ISETP.NE.U32.AND P0, PT, R26, RZ, PT ;  /* 0x000000ff1a00720c */ /* 0x001fc80003f05070 */
[----:B------:R-:W-:-:S13]  /*1840*/  ISETP.NE.AND.EX P0, PT, R27, RZ, PT, P0 ;  /* 0x000000ff1b00720c */ /* 0x000fda0003f05300 */
[----:B-12---:R-:W-:Y:S05]  /*1850*/  @!P0 BRA `(.L_x_14) ;  /* 0x0000000000288947 */ /* 0x006fea0003800000 */
[----:B------:R-:W0:Y:S02]  /*1860*/  LDC R13, c[0x0][0x634] ;  /* 0x00018d00ff0d7b82 */ /* 0x000e240000000800 */
[----:B0-----:R-:W-:-:S05]  /*1870*/  IADD3 R13, P0, R18, R13, RZ ;  /* 0x0000000d120d7210 */ /* 0x001fca0007f1e0ff */
[----:B------:R-:W-:-:S04]  /*1880*/  IMAD.X R15, RZ, RZ, R2, P0 ;  /* 0x000000ffff0f7224 */ /* 0x000fc800000e0602 */
[----:B------:R-:W-:-:S04]  /*1890*/  IMAD.WIDE.U32 R8, R15, R26, RZ ;  /* 0x0000001a0f087225 */ /* 0x000fc800078e00ff */
[----:B------:R-:W-:-:S04]  /*18a0*/  IMAD.WIDE.U32 R10, P0, R13, R27, R8 ;  /* 0x0000001b0d0a7225 */ /* 0x000fc80007800008 */
[----:B------:R-:W-:-:S04]  /*18b0*/  IMAD.WIDE.U32 R8, R13, R26, RZ ;  /* 0x0000001a0d087225 */ /* 0x000fc800078e00ff */
[----:B------:R-:W-:Y:S01]  /*18c0*/  IMAD.X R13, RZ, RZ, RZ, P0 ;  /* 0x000000ffff0d7224 */ /* 0x000fe200000e06ff */
[----:B------:R-:W-:Y:S01]  /*18d0*/  IADD3 RZ, P0, R9, R10, RZ ;  /* 0x0000000a09ff7210 */ /* 0x000fe20007f1e0ff */
[----:B------:R-:W-:-:S04]  /*18e0*/  IMAD.MOV.U32 R12, RZ, RZ, R11 ;  /* 0x000000ffff0c7224 */ /* 0x000fc800078e000b */
[----:B------:R-:W-:-:S08]  /*18f0*/  IMAD.WIDE.U32.X R8, R15, R27, R12, P0 ;  /* 0x0000001b0f087225 */ /* 0x000fd000000e040c */
.L_x_14:
[----:B------:R-:W0:Y:S01]  /*1900*/  LDC.64 R30, c[0x0][0x640] ;  /* 0x00019000ff1e7b82 */ /* 0x000e220000000a00 */
[-CC-:B------:R-:W-:Y:S01]  /*1910*/  SHF.R.U64 R32, R8, R22.reuse, R9.reuse ;  /* 0x0000001608207219 */ /* 0x180fe20000001209 */
[----:B------:R-:W-:Y:S01]  /*1920*/  IMAD.MOV.U32 R19, RZ, RZ, R2 ;  /* 0x000000ffff137224 */ /* 0x000fe200078e0002 */
[----:B------:R-:W-:Y:S02]  /*1930*/  SHF.R.U32.HI R8, RZ, R22, R9 ;  /* 0x00000016ff087219 */ /* 0x000fe40000011609 */
[----:B------:R-:W-:-:S03]  /*1940*/  IADD3 R11, P0, RZ, -R32, RZ ;  /* 0x80000020ff0b7210 */ /* 0x000fc60007f1e0ff */
[----:B------:R-:W1:Y:S02]  /*1950*/  LDC R12, c[0x0][0x618] ;  /* 0x00018600ff0c7b82 */ /* 0x000e640000000800 */
[----:B------:R-:W-:-:S04]  /*1960*/  IMAD.X R9, RZ, RZ, ~R8, P0 ;  /* 0x000000ffff097224 */ /* 0x000fc800000e0e08 */
[-C--:B------:R-:W-:Y:S02]  /*1970*/  IMAD R10, R9, R28.reuse, RZ ;  /* 0x0000001c090a7224 */ /* 0x080fe400078e02ff */
[----:B------:R-:W2:Y:S01]  /*1980*/  LDC R13, c[0x0][0x608] ;  /* 0x00018200ff0d7b82 */ /* 0x000ea20000000800 */
[----:B------:R-:W-:-:S04]  /*1990*/  IMAD.WIDE.U32 R8, R11, R28, R18 ;  /* 0x0000001c0b087225 */ /* 0x000fc800078e0012 */
[----:B------:R-:W-:Y:S02]  /*19a0*/  IMAD R11, R11, R29, R10 ;  /* 0x0000001d0b0b7224 */ /* 0x000fe400078e020a */
[----:B------:R-:W-:Y:S01]  /*19b0*/  IMAD.MOV.U32 R29, RZ, RZ, 0x1 ;  /* 0x00000001ff1d7424 */ /* 0x000fe200078e00ff */
[----:B------:R-:W3:Y:S01]  /*19c0*/  LDC R22, c[0x0][0x658] ;  /* 0x00019600ff167b82 */ /* 0x000ee20000000800 */
[----:B------:R-:W-:Y:S01]  /*19d0*/  IMAD.IADD R9, R9, 0x1, R11 ;  /* 0x0000000109097824 */ /* 0x000fe200078e020b */
[----:B0-----:R-:W-:Y:S01]  /*19e0*/  ISETP.NE.U32.AND P0, PT, R30, RZ, PT ;  /* 0x000000ff1e00720c */ /* 0x001fe20003f05070 */
[----:B------:R-:W-:-:S03]  /*19f0*/  IMAD.MOV.U32 R11, RZ, RZ, -0x1 ;  /* 0xffffffffff0b7424 */ /* 0x000fc600078e00ff */
[----:B------:R-:W-:Y:S02]  /*1a00*/  ISETP.NE.AND.EX P0, PT, R31, RZ, PT, P0 ;  /* 0x000000ff1f00720c */ /* 0x000fe40003f05300 */
[----:B------:R-:W0:Y:S01]  /*1a10*/  LDC R27, c[0x0][0x600] ;  /* 0x00018000ff1b7b82 */ /* 0x000e220000000800 */
[-CC-:B-1----:R-:W-:Y:S02]  /*1a20*/  SHF.R.U64 R19, R8, R12.reuse, R9.reuse ;  /* 0x0000000c08137219 */ /* 0x182fe40000001209 */
[----:B------:R-:W-:-:S05]  /*1a30*/  SHF.R.U32.HI R8, RZ, R12, R9 ;  /* 0x0000000cff087219 */ /* 0x000fca0000011609 */
[----:B------:R-:W1:Y:S01]  /*1a40*/  LDC R24, c[0x0][0x648] ;  /* 0x00019200ff187b82 */ /* 0x000e620000000800 */
[-CC-:B--2---:R-:W-:Y:S02]  /*1a50*/  SHF.R.U64 R34, R19, R13.reuse, R8.reuse ;  /* 0x0000000d13227219 */ /* 0x184fe40000001208 */
[----:B------:R-:W-:-:S05]  /*1a60*/  SHF.R.U32.HI R9, RZ, R13, R8 ;  /* 0x0000000dff097219 */ /* 0x000fca0000011608 */
[----:B------:R-:W2:Y:S01]  /*1a70*/  LDC R26, c[0x0][0x638] ;  /* 0x00018e00ff1a7b82 */ /* 0x000ea20000000800 */
[-C--:B---3--:R-:W-:Y:S02]  /*1a80*/  SHF.L.U32 R8, R11, R22.reuse, RZ ;  /* 0x000000160b087219 */ /* 0x088fe400000006ff */
[--C-:B------:R-:W-:Y:S02]  /*1a90*/  SHF.R.U64 R36, R34, R22, R9.reuse ;  /* 0x0000001622247219 */ /* 0x100fe40000001209 */
[----:B------:R-:W-:Y:S02]  /*1aa0*/  LOP3.LUT R15, RZ, R8, RZ, 0x33, !PT ;  /* 0x00000008ff0f7212 */ /* 0x000fe400078e33ff */
[----:B------:R-:W-:Y:S01]  /*1ab0*/  SHF.R.U32.HI R9, RZ, R22, R9 ;  /* 0x00000016ff097219 */ /* 0x000fe20000011609 */
[----:B------:R-:W3:Y:S01]  /*1ac0*/  LDC R28, c[0x0][0x610] ;  /* 0x00018400ff1c7b82 */ /* 0x000ee20000000800 */
[----:B------:R-:W-:Y:S01]  /*1ad0*/  IMAD.MOV.U32 R8, RZ, RZ, R36 ;  /* 0x000000ffff087224 */ /* 0x000fe200078e0024 */
[----:B------:R-:W-:Y:S06]  /*1ae0*/  @!P0 BRA `(.L_x_15) ;  /* 0x0000000000288947 */ /* 0x000fec0003800000 */
[----:B------:R-:W4:Y:S02]  /*1af0*/  LDC R13, c[0x0][0x64c] ;  /* 0x00019300ff0d7b82 */ /* 0x000f240000000800 */
[----:B----4-:R-:W-:-:S05]  /*1b00*/  IADD3 R13, P0, R36, R13, RZ ;  /* 0x0000000d240d7210 */ /* 0x010fca0007f1e0ff */
        /* <DEDUP_REMOVED lines=8> */
.L_x_15:
[----:B-1----:R-:W-:Y:S01]  /*1b90*/  SHF.R.U64 R9, R8, R24, R9 ;  /* 0x0000001808097219 */ /* 0x002fe20000001209 */
[----:B0-----:R-:W-:Y:S01]  /*1ba0*/  VIADD R10, R27, 0xffffffff ;  /* 0xffffffff1b0a7836 */ /* 0x001fe20000000000 */
[----:B------:R-:W-:Y:S01]  /*1bb0*/  SHF.L.U32 R7, R29, R22, RZ ;  /* 0x000000161d077219 */ /* 0x000fe200000006ff */
[----:B------:R-:W-:Y:S01]  /*1bc0*/  @P1 IMAD R21, R25, R20, R6 ;  /* 0x0000001419151224 */ /* 0x000fe200078e0206 */
[----:B------:R-:W-:Y:S01]  /*1bd0*/  LOP3.LUT R8, R34, R15, RZ, 0xc0, !PT ;  /* 0x0000000f22087212 */ /* 0x000fe200078ec0ff */
[----:B------:R-:W-:Y:S01]  /*1be0*/  IMAD.MOV R11, RZ, RZ, -R9 ;  /* 0x000000ffff0b7224 */ /* 0x000fe200078e0a09 */
[----:B------:R-:W-:Y:S01]  /*1bf0*/  LOP3.LUT R10, R19, R10, RZ, 0xc0, !PT ;  /* 0x0000000a130a7212 */ /* 0x000fe200078ec0ff */
[----:B------:R-:W-:Y:S02]  /*1c00*/  IMAD.MOV.U32 R17, RZ, RZ, R32 ;  /* 0x000000ffff117224 */ /* 0x000fe400078e0020 */
[----:B------:R-:W-:Y:S02]  /*1c10*/  IMAD R8, R7, R9, R8 ;  /* 0x0000000907087224 */ /* 0x000fe400078e0208 */
[----:B--2---:R-:W-:-:S02]  /*1c20*/  IMAD R6, R11, R26, R36 ;  /* 0x0000001a0b067224 */ /* 0x004fc400078e0224 */
[----:B---3--:R-:W-:Y:S02]  /*1c30*/  IMAD R19, R8, R28, R21 ;  /* 0x0000001c08137224 */ /* 0x008fe400078e0215 */
[----:B------:R-:W-:Y:S02]  /*1c40*/  IMAD R6, R6, R27, R10 ;  /* 0x0000001b06067224 */ /* 0x000fe400078e020a */
[----:B------:R-:W-:-:S03]  /*1c50*/  IMAD.MOV.U32 R8, RZ, RZ, 0x1 ;  /* 0x00000001ff087424 */ /* 0x000fc600078e00ff */
[----:B------:R-:W-:Y:S02]  /*1c60*/  SEL R22, R6, R19, !P1 ;  /* 0x0000001306167207 */ /* 0x000fe40004800000 */
[----:B------:R-:W-:-:S07]  /*1c70*/  SEL R19, R19, R6, !P1 ;  /* 0x0000000613137207 */ /* 0x000fce0004800000 */
.L_x_13:
[----:B------:R-:W-:Y:S05]  /*1c80*/  @!P2 BRA `(.L_x_16) ;  /* 0x00000000000ca947 */ /* 0x000fea0003800000 */
[----:B------:R-:W-:Y:S01]  /*1c90*/  UCGABAR_WAIT ;  /* 0x0000000000007dc7 */ /* 0x000fe20008000000 */
[----:B------:R-:W-:Y:S01]  /*1ca0*/  CCTL.IVALL ;  /* 0x00000000ff00798f */ /* 0x000fe20002000000 */
[----:B------:R-:W-:Y:S05]  /*1cb0*/  BRA `(.L_x_17) ;  /* 0x0000000000047947 */ /* 0x000fea0003800000 */
.L_x_16:
[----:B------:R-:W-:Y:S06]  /*1cc0*/  BAR.SYNC.DEFER_BLOCKING 0x0 ;  /* 0x0000000000007b1d */ /* 0x000fec0000010000 */
.L_x_17:
[----:B------:R-:W-:Y:S05]  /*1cd0*/  @!P4 BRA `(.L_x_18) ;  /* 0x00000024005cc947 */ /* 0x000fea0003800000 */
[----:B------:R-:W-:-:S13]  /*1ce0*/  ISETP.GT.U32.AND P0, PT, R33, 0x1, PT ;  /* 0x000000012100780c */ /* 0x000fda0003f04070 */
[----:B------:R-:W-:Y:S05]  /*1cf0*/  @P0 EXIT ;  /* 0x000000000000094d */ /* 0x000fea0003800000 */
.L_x_19:
[----:B------:R-:W-:-:S08]  /*1d00*/  NOP ;  /* 0x0000000000007918 */ /* 0x000fd00000000000 */
[----:B------:R-:W1:Y:S02]  /*1d10*/  USETMAXREG.TRY_ALLOC.CTAPOOL UP0, 0xe8 ;  /* 0x000000e8000079c8 */ /* 0x000e640008000600 */
[----:B-1----:R-:W-:-:S13]  /*1d20*/  PLOP3.LUT P0, PT, PT, PT, UP0, 0x80, 0x0 ;  /* 0x000000000000781c */ /* 0x002fda0003f0f008 */
[----:B------:R-:W-:Y:S05]  /*1d30*/  @!P0 BRA `(.L_x_19) ;  /* 0xfffffffc00f08947 */ /* 0x000fea000383ffff */
[----:B------:R-:W-:-:S13]  /*1d40*/  LOP3.LUT P0, RZ, R8, 0xff, RZ, 0xc0, !PT ;  /* 0x000000ff08ff7812 */ /* 0x000fda000780c0ff */
[----:B------:R-:W-:Y:S05]  /*1d50*/  @!P0 EXIT ;  /* 0x000000000000894d */ /* 0x000fea0003800000 */
[----:B------:R-:W1:Y:S01]  /*1d60*/  S2UR UR4, SR_CgaCtaId ;  /* 0x00000000000479c3 */ /* 0x000e620000008800 */
[----:B------:R-:W-:Y:S01]  /*1d70*/  VIADD R14, R14, 0xffffffff ;  /* 0xffffffff0e0e7836 */ /* 0x000fe20000000000 */
[CC--:B------:R-:W-:Y:S01]  /*1d80*/  LEA.HI R4, R0.reuse, R3.reuse, RZ, 0x2 ;  /* 0x0000000300047211 */ /* 0x0c0fe200078f10ff */
[----:B------:R-:W-:Y:S01]  /*1d90*/  UMOV UR41, 0x400 ;  /* 0x0000040000297882 */ /* 0x000fe20000000000 */
[----:B------:R-:W-:Y:S01]  /*1da0*/  LEA.HI R0, R0, R3, RZ, 0x5 ;  /* 0x0000000300007211 */ /* 0x000fe200078f28ff */
[----:B------:R-:W-:Y:S01]  /*1db0*/  UISETP.LT.AND UP0, UPT, UR40, 0x1, UPT ;  /* 0x000000012800788c */ /* 0x000fe2000bf01270 */
[----:B------:R-:W-:Y:S01]  /*1dc0*/  R2UR UR42, R14 ;  /* 0x000000000e2a72ca */ /* 0x000fe200000e0000 */
[----:B------:R-:W-:Y:S01]  /*1dd0*/  ULDC UR6, c[0x0][0x284] ;  /* 0x0000a10000067ab9 */ /* 0x000fe20000000800 */
[--C-:B------:R-:W-:Y:S01]  /*1de0*/  SHF.R.S32.HI R44, RZ, 0x2, R4.reuse ;  /* 0x00000002ff2c7819 */ /* 0x100fe20000011404 */
[----:B------:R-:W-:Y:S01]  /*1df0*/  USEL UR43, UR40, 0x1, UP0 ;  /* 0x00000001282b7887 */ /* 0x000fe20008000000 */
[----:B------:R-:W-:Y:S01]  /*1e00*/  SHF.R.S32.HI R5, RZ, 0x1f, R4 ;  /* 0x0000001fff057819 */ /* 0x000fe20000011404 */
[----:B------:R-:W-:Y:S01]  /*1e10*/  USHF.L.U32 UR46, UR40, 0x1, URZ ;  /* 0x00000001282e7899 */ /* 0x000fe2000800063f */
[----:B------:R-:W-:Y:S01]  /*1e20*/  LOP3.LUT R46, R4, 0xfffffffc, RZ, 0xc0, !PT ;  /* 0xfffffffc042e7812 */ /* 0x000fe200078ec0ff */
[----:B------:R-:W-:Y:S01]  /*1e30*/  UIADD3 UR43, -UR43, UR40, URZ ;  /* 0x000000282b2b7290 */ /* 0x000fe2000fffe13f */
[----:B------:R-:W-:-:S02]  /*1e40*/  LEA.HI R5, R5, R44, RZ, 0x3 ;  /* 0x0000002c05057211 */ /* 0x000fc400078f18ff */
[----:B------:R-:W-:Y:S01]  /*1e50*/  ISETP.NE.AND P0, PT, R14, RZ, PT ;  /* 0x000000ff0e00720c */ /* 0x000fe20003f05270 */
[----:B------:R-:W-:Y:S01]  /*1e60*/  IMAD.IADD R46, R3, 0x1, -R46 ;  /* 0x00000001032e7824 */ /* 0x000fe200078e0a2e */
[----:B------:R-:W-:Y:S01]  /*1e70*/  LOP3.LUT R5, R5, 0xfffffff8, RZ, 0xc0, !PT ;  /* 0xfffffff805057812 */ /* 0x000fe200078ec0ff */
[----:B------:R-:W-:Y:S01]  /*1e80*/  USHF.L.U32 UR42, UR42, 0x3, URZ ;  /* 0x000000032a2a7899 */ /* 0x000fe2000800063f */
[----:B------:R-:W-:Y:S02]  /*1e90*/  LOP3.LUT R54, R16, 0x1, RZ, 0xfc, !PT ;  /* 0x0000000110367812 */ /* 0x000fe400078efcff */
[----:B------:R-:W-:Y:S01]  /*1ea0*/  SEL R55, RZ, 0x1, P0 ;  /* 0x00000001ff377807 */ /* 0x000fe20000000000 */
[----:B------:R-:W-:Y:S01]  /*1eb0*/  IMAD.IADD R44, R44, 0x1, -R5 ;  /* 0x000000012c2c7824 */ /* 0x000fe200078e0a05 */
[----:B-1----:R-:W-:Y:S01]  /*1ec0*/  ULEA UR41, UR4, UR41, 0x18 ;  /* 0x0000002904297291 */ /* 0x002fe2000f8ec03f */
[----:B------:R-:W-:Y:S01]  /*1ed0*/  SHF.R.S32.HI R5, RZ, 0x5, R0 ;  /* 0x00000005ff057819 */ /* 0x000fe20000011400 */
[----:B------:R-:W-:-:S02]  /*1ee0*/  IMAD.U32 R48, RZ, RZ, UR42 ;  /* 0x0000002aff307e24 */ /* 0x000fc4000f8e00ff */
[----:B------:R-:W-:Y:S01]  /*1ef0*/  UIADD3 UR47, UR41, 0x4c0, URZ ;  /* 0x000004c0292f7890 */ /* 0x000fe2000fffe03f */
[--C-:B------:R-:W-:Y:S01]  /*1f00*/  SHF.R.S32.HI R45, RZ, 0x1f, R44.reuse ;  /* 0x0000001fff2d7819 */ /* 0x100fe2000001142c */
[----:B------:R-:W-:Y:S01]  /*1f10*/  UIADD3 UR4, UR41, 0x580, URZ ;  /* 0x0000058029047890 */ /* 0x000fe2000fffe03f */
[C-C-:B------:R-:W-:Y:S01]  /*1f20*/  IMAD R51, R5.reuse, -0x10, -R44.reuse ;  /* 0xfffffff005337824 */ /* 0x140fe200078e0a2c */
[----:B------:R-:W-:Y:S01]  /*1f30*/  UIADD3 UR5, UR41, 0x25d80, URZ ;  /* 0x00025d8029057890 */ /* 0x000fe2000fffe03f */
[C---:B------:R-:W-:Y:S01]  /*1f40*/  LOP3.LUT R50, R48.reuse, 0x8, RZ, 0xc0, !PT ;  /* 0x0000000830327812 */ /* 0x040fe200078ec0ff */
[----:B------:R-:W-:Y:S01]  /*1f50*/  USHF.R.U32.HI UR4, URZ, 0x4, UR4 ;  /* 0x000000043f047899 */ /* 0x000fe20008011604 */
[----:B------:R-:W-:Y:S01]  /*1f60*/  IMAD.U32 R47, RZ, RZ, UR47 ;  /* 0x0000002fff2f7e24 */ /* 0x000fe2000f8e00ff */
[----:B------:R-:W-:Y:S01]  /*1f70*/  USHF.R.U32.HI UR5, URZ, 0x4, UR5 ;  /* 0x000000043f057899 */ /* 0x000fe20008011605 */
[----:B------:R-:W-:Y:S01]  /*1f80*/  IMAD.WIDE R44, R5, 0x10, R44 ;  /* 0x00000010052c7825 */ /* 0x000fe200078e022c */
[----:B------:R-:W-:Y:S01]  /*1f90*/  ULOP3.LUT UR4, UR4, 0x3fff, URZ, 0xc0, !UPT ;  /* 0x00003fff04047892 */ /* 0x000fe2000f8ec03f */
[----:B------:R-:W-:Y:S01]  /*1fa0*/  LOP3.LUT R48, R48, 0x8, RZ, 0xc, !PT ;  /* 0x0000000830307812 */ /* 0x000fe200078e0cff */
[----:B------:R-:W-:Y:S01]  /*1fb0*/  ULOP3.LUT UR5, UR5, 0x3fff, URZ, 0xc0, !UPT ;  /* 0x00003fff05057892 */ /* 0x000fe2000f8ec03f */
[----:B------:R-:W-:Y:S01]  /*1fc0*/  VIADD R49, R47, UR42 ;  /* 0x0000002a2f317c36 */ /* 0x000fe20008000000 */
[----:B------:R-:W-:Y:S01]  /*1fd0*/  LOP3.LUT R50, R50, 0x18, RZ, 0x3c, !PT ;  /* 0x0000001832327812 */ /* 0x000fe200078e3cff */
[----:B------:R-:W-:Y:S01]  /*1fe0*/  VIADD R51, R51, UR6 ;  /* 0x0000000633337c36 */ /* 0x000fe20008000000 */
[----:B------:R-:W-:-:S02]  /*1ff0*/  ULOP3.LUT UR44, UR4, 0x10000, URZ, 0xfc, !UPT ;  /* 0x00010000042c7892 */ /* 0x000fc4000f8efc3f */
[----:B------:R-:W-:-:S12]  /*2000*/  ULOP3.LUT UR45, UR5, 0x10000, URZ, 0xfc, !UPT ;  /* 0x00010000052d7892 */ /* 0x000fd8000f8efc3f */
.L_x_71:
[----:B------:R-:W-:Y:S01]  /*2010*/  SHF.L.U32 R0, R55, 0x1f, RZ ;  /* 0x0000001f37007819 */ /* 0x000fe200000006ff */
[----:B------:R-:W-:Y:S02]  /*2020*/  ULDC UR4, c[0x0][0x28c] ;  /* 0x0000a30000047ab9 */ /* 0x000fe40000000800 */
[----:B------:R-:W-:Y:S01]  /*2030*/  ISETP.LT.AND P1, PT, RZ, UR4, PT ;  /* 0x00000004ff007c0c */ /* 0x000fe2000bf21270 */
[----:B-1----:R-:W1:Y:S02]  /*2040*/  SYNCS.PHASECHK.TRANS64.TRYWAIT P0, [R47+UR42], R0 ;  /* 0x000000002f0075a7 */ /* 0x002e64000800016a */
[----:B-1-34-:R-:W-:Y:S10]  /*2050*/  @!P0 BRA `(.L_x_20) ;  /* 0x0000003000b48947 */ /* 0x01aff40003800000 */
.L_x_94:
[----:B------:R-:W-:Y:S05]  /*2060*/  @P1 BRA `(.L_x_21) ;  /* 0x0000000000401947 */ /* 0x000fea0003800000 */
[----:B-1----:R-:W-:Y:S01]  /*2070*/  MOV R0, 0x0 ;  /* 0x0000000000007802 */ /* 0x002fe20000000f00 */
[----:B------:R-:W-:Y:S01]  /*2080*/  ULDC.64 UR4, c[0x4][0x68] ;  /* 0x01001a0000047ab9 */ /* 0x000fe20000000a00 */
[----:B------:R-:W-:Y:S01]  /*2090*/  ULDC.64 UR6, c[0x4][0x8] ;  /* 0x0100020000067ab9 */ /* 0x000fe20000000a00 */
[----:B------:R-:W-:Y:S01]  /*20a0*/  IMAD.U32 R4, RZ, RZ, UR4 ;  /* 0x00000004ff047e24 */ /* 0x000fe2000f8e00ff */
[----:B------:R1:W2:Y:S01]  /*20b0*/  LDC.64 R14, c[0x4][R0] ;  /* 0x01000000000e7b82 */ /* 0x0002a20000000a00 */
[----:B------:R-:W-:Y:S01]  /*20c0*/  IMAD.U32 R5, RZ, RZ, UR5 ;  /* 0x00000005ff057e24 */ /* 0x000fe2000f8e00ff */
[----:B------:R-:W-:Y:S01]  /*20d0*/  ULDC.64 UR4, c[0x4][0x70] ;  /* 0x01001c0000047ab9 */ /* 0x000fe20000000a00 */
[----:B------:R-:W-:Y:S02]  /*20e0*/  IMAD.U32 R10, RZ, RZ, UR6 ;  /* 0x00000006ff0a7e24 */ /* 0x000fe4000f8e00ff */
[----:B------:R-:W-:Y:S02]  /*20f0*/  IMAD.U32 R6, RZ, RZ, UR4 ;  /* 0x00000004ff067e24 */ /* 0x000fe4000f8e00ff */
[----:B------:R-:W-:-:S02]  /*2100*/  IMAD.U32 R7, RZ, RZ, UR5 ;  /* 0x00000005ff077e24 */ /* 0x000fc4000f8e00ff */
[----:B------:R-:W-:Y:S02]  /*2110*/  IMAD.U32 R11, RZ, RZ, UR7 ;  /* 0x00000007ff0b7e24 */ /* 0x000fe4000f8e00ff */
[----:B------:R-:W-:Y:S02]  /*2120*/  IMAD.MOV.U32 R8, RZ, RZ, 0x1e1 ;  /* 0x000001e1ff087424 */ /* 0x000fe400078e00ff */
[----:B------:R-:W-:Y:S02]  /*2130*/  IMAD.MOV.U32 R12, RZ, RZ, 0x1 ;  /* 0x00000001ff0c7424 */ /* 0x000fe400078e00ff */
[----:B-1----:R-:W-:-:S07]  /*2140*/  IMAD.MOV.U32 R13, RZ, RZ, RZ ;  /* 0x000000ffff0d7224 */ /* 0x002fce00078e00ff */
[----:B------:R-:W-:-:S07]  /*2150*/  LEPC R20, `(.L_x_21) ;  /* 0x000000001014794e */ /* 0x000fce0000000000 */
[----:B0-2--5:R-:W-:Y:S05]  /*2160*/  CALL.ABS.NOINC R14 ;  /* 0x000000000e007343 */ /* 0x025fea0003c00000 */
.L_x_21:
[----:B------:R-:W-:-:S13]  /*2170*/  ISETP.NE.AND P0, PT, R54, 0x3, PT ;  /* 0x000000033600780c */ /* 0x000fda0003f05270 */
[----:B------:R-:W-:Y:S05]  /*2180*/  @!P0 BRA `(.L_x_22) ;  /* 0x0000000000048947 */ /* 0x000fea0003800000 */
[----:B------:R-:W-:Y:S01]  /*2190*/  BPT.TRAP 0x1 ;  /* 0x000000040000795c */ /* 0x000fe20000300000 */
.L_x_22:
[----:B------:R-:W-:Y:S02]  /*21a0*/  IMAD.U32 R3, RZ, RZ, UR39 ;  /* 0x00000027ff037e24 */ /* 0x000fe4000f8e00ff */
[----:B-1----:R-:W-:-:S03]  /*21b0*/  IMAD.U32 R0, RZ, RZ, UR38 ;  /* 0x00000026ff007e24 */ /* 0x002fc6000f8e00ff */
[----:B------:R-:W-:Y:S02]  /*21c0*/  LEA R3, R3, UR41, 0x3 ;  /* 0x0000002903037c11 */ /* 0x000fe4000f8e18ff */
[----:B------:R-:W-:-:S04]  /*21d0*/  SHF.L.U32 R0, R0, 0x1f, RZ ;  /* 0x0000001f00007819 */ /* 0x000fc800000006ff */
[----:B------:R1:W2:Y:S01]  /*21e0*/  SYNCS.PHASECHK.TRANS64.TRYWAIT P1, [R3+URZ], R0 ;  /* 0x00000000030075a7 */ /* 0x0002a2000802017f */
[----:B------:R-:W-:Y:S05]  /*21f0*/  @!P0 BRA `(.L_x_23) ;  /* 0x0000000000048947 */ /* 0x000fea0003800000 */
[----:B------:R-:W-:Y:S01]  /*2200*/  BPT.TRAP 0x1 ;  /* 0x000000040000795c */ /* 0x000fe20000300000 */
.L_x_23:
[----:B--2---:R-:W-:Y:S05]  /*2210*/  @P1 BRA `(.L_x_24) ;  /* 0x0000000000081947 */ /* 0x004fea0003800000 */
[----:B------:R-:W2:Y:S02]  /*2220*/  SYNCS.PHASECHK.TRANS64.TRYWAIT P1, [R3+URZ], R0 ;  /* 0x00000000030075a7 */ /* 0x000ea4000802017f */
[----:B--2---:R-:W-:Y:S05]  /*2230*/  @!P1 BRA `(.L_x_25) ;  /* 0x0000003000509947 */ /* 0x004fea0003800000 */
.L_x_24:
[----:B------:R-:W-:Y:S05]  /*2240*/  WARPSYNC.ALL ;  /* 0x0000000000007948 */ /* 0x000fea0003800000 */
[----:B------:R-:W-:Y:S01]  /*2250*/  ULEA UR4, UR39, UR44, 0x7 ;  /* 0x0000002c27047291 */ /* 0x000fe2000f8e383f */
[----:B0-----:R-:W-:Y:S01]  /*2260*/  WARPGROUP.ARRIVE ;  /* 0x00000000000079c5 */ /* 0x001fe20000000000 */
[----:B------:R-:W-:Y:S01]  /*2270*/  ULEA UR6, UR39, UR45, 0x6 ;  /* 0x0000002d27067291 */ /* 0x000fe2000f8e303f */
[----:B-12---:R-:W-:Y:S01]  /*2280*/  IMAD.U32 R0, RZ, RZ, UR43 ;  /* 0x0000002bff007e24 */ /* 0x006fe2000f8e00ff */
[----:B------:R-:W-:Y:S01]  /*2290*/  UMOV UR5, 0xc0000010 ;  /* 0xc000001000057882 */ /* 0x000fe20000000000 */
[----:B------:R-:W-:-:S03]  /*22a0*/  UMOV UR7, 0xc0000010 ;  /* 0xc000001000077882 */ /* 0x000fc60000000000 */
[----:B------:R-:W-:-:S03]  /*22b0*/  ISETP.GE.AND P1, PT, R0, 0x1, PT ;  /* 0x000000010000780c */ /* 0x000fc60003f26270 */
[----:B------:R-:W-:Y:S03]  /*22c0*/  HGMMA.64x32x16.F32.BF16 R24, gdesc[UR4], RZ, !UPT, gsb0 ;  /* 0x00600000041879f0 */ /* 0x000fe6000c0018ff */
[----:B------:R-:W-:-:S07]  /*22d0*/  WARPGROUP.DEPBAR.LE gsb0, 0x0 ;  /* 0x00008000000079c5 */ /* 0x000fce0000010000 */
[----:B------:R-:W-:Y:S05]  /*22e0*/  @!P1 BRA `(.L_x_26) ;  /* 0x0000000000b89947 */ /* 0x000fea0003800000 */
[----:B------:R-:W-:Y:S01]  /*22f0*/  UIADD3 UR4, UR39, 0x1, URZ ;  /* 0x0000000127047890 */ /* 0x000fe2000fffe03f */
[----:B------:R-:W-:Y:S02]  /*2300*/  IMAD.U32 R0, RZ, RZ, UR43 ;  /* 0x0000002bff007e24 */ /* 0x000fe4000f8e00ff */
[----:B------:R-:W-:Y:S01]  /*2310*/  IMAD.U32 R3, RZ, RZ, UR39 ;  /* 0x00000027ff037e24 */ /* 0x000fe2000f8e00ff */
[----:B------:R-:W-:-:S04]  /*2320*/  UISETP.NE.AND UP0, UPT, UR4, 0x4b, UPT ;  /* 0x0000004b0400788c */ /* 0x000fc8000bf05270 */
[----:B------:R-:W-:Y:S02]  /*2330*/  USEL UR5, URZ, 0x1, UP0 ;  /* 0x000000013f057887 */ /* 0x000fe40008000000 */
[----:B------:R-:W-:Y:S02]  /*2340*/  USEL UR8, UR4, URZ, UP0 ;  /* 0x0000003f04087287 */ /* 0x000fe40008000000 */
[----:B------:R-:W-:-:S06]  /*2350*/  ULOP3.LUT UR5, UR38, UR5, URZ, 0x3c, !UPT ;  /* 0x0000000526057292 */ /* 0x000fcc000f8e3c3f */
[----:B------:R-:W-:-:S07]  /*2360*/  IMAD.U32 R6, RZ, RZ, UR5 ;  /* 0x00000005ff067e24 */ /* 0x000fce000f8e00ff */
.L_x_33:
[----:B------:R-:W-:Y:S05]  /*2370*/  @!P0 BRA `(.L_x_27) ;  /* 0x0000000000048947 */ /* 0x000fea0003800000 */
[----:B------:R-:W-:Y:S01]  /*2380*/  BPT.TRAP 0x1 ;  /* 0x000000040000795c */ /* 0x000fe20000300000 */
.L_x_27:
[----:B------:R-:W-:Y:S01]  /*2390*/  ULEA UR4, UR8, UR41, 0x3 ;  /* 0x0000002908047291 */ /* 0x000fe2000f8e183f */
[----:B------:R-:W-:-:S08]  /*23a0*/  SHF.L.U32 R4, R6, 0x1f, RZ ;  /* 0x0000001f06047819 */ /* 0x000fd000000006ff */
[----:B------:R0:W1:Y:S01]  /*23b0*/  SYNCS.PHASECHK.TRANS64.TRYWAIT P1, [UR4], R4 ;  /* 0x00000004ff0075a7 */ /* 0x0000620008020144 */
[----:B------:R-:W-:Y:S05]  /*23c0*/  @!P0 BRA `(.L_x_28) ;  /* 0x0000000000048947 */ /* 0x000fea0003800000 */
[----:B------:R-:W-:Y:S01]  /*23d0*/  BPT.TRAP 0x1 ;  /* 0x000000040000795c */ /* 0x000fe20000300000 */
.L_x_28:
[----:B-1----:R-:W-:Y:S05]  /*23e0*/  @P1 BRA `(.L_x_29) ;  /* 0x0000000000081947 */ /* 0x002fea0003800000 */
[----:B------:R-:W1:Y:S02]  /*23f0*/  SYNCS.PHASECHK.TRANS64.TRYWAIT P1, [UR4], R4 ;  /* 0x00000004ff0075a7 */ /* 0x000e640008020144 */
[----:B-1----:R-:W-:Y:S05]  /*2400*/  @!P1 BRA `(.L_x_30) ;  /* 0x0000002c00f09947 */ /* 0x002fea0003800000 */
.L_x_29:
[----:B------:R-:W-:Y:S01]  /*2410*/  ULEA UR4, UR8, UR44, 0x7 ;  /* 0x0000002c08047291 */ /* 0x000fe2000f8e383f */
[----:B------:R-:W-:Y:S01]  /*2420*/  WARPGROUP.ARRIVE ;  /* 0x00000000000079c5 */ /* 0x000fe20000000000 */
[----:B------:R-:W-:Y:S01]  /*2430*/  ULEA UR6, UR8, UR45, 0x6 ;  /* 0x0000002d08067291 */ /* 0x000fe2000f8e303f */
[----:B------:R-:W-:Y:S01]  /*2440*/  UMOV UR5, 0xc0000010 ;  /* 0xc000001000057882 */ /* 0x000fe20000000000 */
[----:B------:R-:W-:-:S07]  /*2450*/  UMOV UR7, 0xc0000010 ;  /* 0xc000001000077882 */ /* 0x000fce0000000000 */
[----:B------:R-:W-:Y:S03]  /*2460*/  HGMMA.64x32x16.F32.BF16 R24, gdesc[UR4], R24, gsb0 ;  /* 0x00600000041879f0 */ /* 0x000fe60008001818 */
[----:B------:R-:W-:Y:S02]  /*2470*/  WARPGROUP.DEPBAR.LE gsb0, 0x0 ;  /* 0x00008000000079c5 */ /* 0x000fe40000010000 */
[----:B------:R-:W-:Y:S05]  /*2480*/  @!P0 BRA `(.L_x_31) ;  /* 0x0000000000048947 */ /* 0x000fea0003800000 */
[----:B------:R-:W-:Y:S01]  /*2490*/  BPT.TRAP 0x1 ;  /* 0x000000040000795c */ /* 0x000fe20000300000 */
.L_x_31:
[----:B------:R-:W-:-:S13]  /*24a0*/  ISETP.NE.AND P1, PT, R41, RZ, PT ;  /* 0x000000ff2900720c */ /* 0x000fda0003f25270 */
[----:B01----:R-:W-:-:S05]  /*24b0*/  @P1 LEA R4, R3, UR41, 0x3 ;  /* 0x0000002903041c11 */ /* 0x003fca000f8e18ff */
[----:B------:R-:W-:-:S05]  /*24c0*/  @P1 VIADD R5, R4, 0x258 ;  /* 0x0000025804051836 */ /* 0x000fca0000000000 */
[----:B------:R-:W-:-:S04]  /*24d0*/  @P1 PRMT R5, R40, 0x654, R5 ;  /* 0x0000065428051816 */ /* 0x000fc80000000005 */
[----:B------:R0:W-:Y:S01]  /*24e0*/  @P1 SYNCS.ARRIVE.TRANS64.RED.A1T0 RZ, [R5+URZ], RZ ;  /* 0x000000ff05ff19a7 */ /* 0x0001e2000810043f */
[----:B------:R-:W-:-:S13]  /*24f0*/  ISETP.GT.U32.AND P1, PT, R16, 0x1, PT ;  /* 0x000000011000780c */ /* 0x000fda0003f24070 */
[----:B0-----:R-:W-:Y:S05]  /*2500*/  @P1 BRA `(.L_x_32) ;  /* 0x0000000000041947 */ /* 0x001fea0003800000 */
[----:B------:R-:W-:Y:S01]  /*2510*/  BPT.TRAP 0x1 ;  /* 0x000000040000795c */ /* 0x000fe20000300000 */
.L_x_32:
[----:B------:R-:W-:Y:S01]  /*2520*/  UIADD3 UR8, UR8, 0x1, URZ ;  /* 0x0000000108087890 */ /* 0x000fe2000fffe03f */
[C---:B------:R-:W-:Y:S01]  /*2530*/  ISETP.GT.AND P2, PT, R0.reuse, 0x1, PT ;  /* 0x000000010000780c */ /* 0x040fe20003f44270 */
[----:B------:R-:W-:Y:S02]  /*2540*/  VIADD R3, R3, 0x1 ;  /* 0x0000000103037836 */ /* 0x000fe40000000000 */
[----:B------:R-:W-:Y:S01]  /*2550*/  UISETP.NE.AND UP0, UPT, UR8, 0x4b, UPT ;  /* 0x0000004b0800788c */ /* 0x000fe2000bf05270 */
[----:B------:R-:W-:Y:S02]  /*2560*/  VIADD R0, R0, 0xffffffff ;  /* 0xffffffff00007836 */ /* 0x000fe40000000000 */
[C---:B------:R-:W-:Y:S01]  /*2570*/  ISETP.NE.AND P1, PT, R3.reuse, 0x4b, PT ;  /* 0x0000004b0300780c */ /* 0x040fe20003f25270 */
[----:B------:R-:W-:Y:S02]  /*2580*/  USEL UR4, URZ, 0x1, UP0 ;  /* 0x000000013f047887 */ /* 0x000fe40008000000 */
[----:B------:R-:W-:Y:S01]  /*2590*/  USEL UR8, UR8, URZ, UP0 ;  /* 0x0000003f08087287 */ /* 0x000fe20008000000 */
[----:B------:R-:W-:-:S03]  /*25a0*/  SEL R3, R3, RZ, P1 ;  /* 0x000000ff03037207 */ /* 0x000fc60000800000 */
[----:B------:R-:W-:Y:S01]  /*25b0*/  LOP3.LUT R6, R6, UR4, RZ, 0x3c, !PT ;  /* 0x0000000406067c12 */ /* 0x000fe2000f8e3cff */
[----:B------:R-:W-:Y:S07]  /*25c0*/  @P2 BRA `(.L_x_33) ;  /* 0xfffffffc00682947 */ /* 0x000fee000383ffff */
.L_x_26:
[----:B------:R-:W0:Y:S01]  /*25d0*/  LDC R0, c[0x0][0x28c] ;  /* 0x0000a300ff007b82 */ /* 0x000e220000000800 */
[----:B------:R1:W-:Y:S01]  /*25e0*/  SYNCS.ARRIVE.TRANS64.A1T0 RZ, [R48+UR47], RZ ;  /* 0x000000ff30ff79a7 */ /* 0x0003e2000810002f */
[----:B0-----:R-:W-:-:S13]  /*25f0*/  ISETP.GE.AND P1, PT, R0, 0x1, PT ;  /* 0x000000010000780c */ /* 0x001fda0003f26270 */
[----:B-1----:R-:W-:Y:S05]  /*2600*/  @!P1 BRA `(.L_x_34) ;  /* 0x0000000000449947 */ /* 0x002fea0003800000 */
[----:B------:R-:W-:Y:S05]  /*2610*/  @!P0 BRA `(.L_x_35) ;  /* 0x0000000000048947 */ /* 0x000fea0003800000 */
[----:B------:R-:W-:Y:S01]  /*2620*/  BPT.TRAP 0x1 ;  /* 0x000000040000795c */ /* 0x000fe20000300000 */
.L_x_35:
[----:B------:R-:W-:-:S13]  /*2630*/  ISETP.NE.AND P0, PT, R41, RZ, PT ;  /* 0x000000ff2900720c */ /* 0x000fda0003f05270 */
[----:B------:R-:W-:-:S05]  /*2640*/  VOTEU.ANY UP0, P0 ;  /* 0x00000000003f7886 */ /* 0x000fca0000000100 */
[----:B------:R-:W-:-:S06]  /*2650*/  @UP0 UIADD3 UR4, UR43, UR39, URZ ;  /* 0x000000272b040290 */ /* 0x000fcc000fffe03f */
[----:B------:R-:W-:Y:S02]  /*2660*/  IMAD.U32 R4, RZ, RZ, UR4 ;  /* 0x00000004ff047e24 */ /* 0x000fe4000f8e00ff */
[----:B------:R-:W-:Y:S02]  /*2670*/  IMAD.U32 R3, RZ, RZ, UR4 ;  /* 0x00000004ff037e24 */ /* 0x000fe4000f8e00ff */
[----:B------:R-:W-:-:S05]  /*2680*/  @P0 IMAD.WIDE.U32 R4, R4, 0x1b4e81b5, RZ ;  /* 0x1b4e81b504040825 */ /* 0x000fca00078e00ff */
[----:B------:R-:W-:-:S05]  /*2690*/  @P0 SHF.R.U32.HI R0, RZ, 0x3, R5 ;  /* 0x00000003ff000819 */ /* 0x000fca0000011605 */
[----:B------:R-:W-:-:S05]  /*26a0*/  @P0 IMAD R0, R0, -0x4b, R3 ;  /* 0xffffffb500000824 */ /* 0x000fca00078e0203 */
[----:B------:R-:W-:-:S05]  /*26b0*/  @P0 LEA R0, R0, UR41, 0x3 ;  /* 0x0000002900000c11 */ /* 0x000fca000f8e18ff */
[----:B------:R-:W-:-:S05]  /*26c0*/  @P0 VIADD R3, R0, 0x258 ;  /* 0x0000025800030836 */ /* 0x000fca0000000000 */
[----:B------:R-:W-:-:S04]  /*26d0*/  @P0 PRMT R3, R40, 0x654, R3 ;  /* 0x0000065428030816 */ /* 0x000fc80000000003 */
[----:B------:R0:W-:Y:S01]  /*26e0*/  @P0 SYNCS.ARRIVE.TRANS64.RED.A1T0 RZ, [R3+URZ], RZ ;  /* 0x000000ff03ff09a7 */ /* 0x0001e2000810043f */
[----:B------:R-:W-:-:S13]  /*26f0*/  ISETP.GT.U32.AND P0, PT, R16, 0x1, PT ;  /* 0x000000011000780c */ /* 0x000fda0003f04070 */
[----:B0-----:R-:W-:Y:S05]  /*2700*/  @P0 BRA `(.L_x_34) ;  /* 0x0000000000040947 */ /* 0x001fea0003800000 */
[----:B------:R-:W-:Y:S01]  /*2710*/  BPT.TRAP 0x1 ;  /* 0x000000040000795c */ /* 0x000fe20000300000 */
.L_x_34:
[----:B------:R-:W-:Y:S01]  /*2720*/  SHF.L.U32 R0, R55, 0x1f, RZ ;  /* 0x0000001f37007819 */ /* 0x000fe200000006ff */
[----:B------:R-:W-:Y:S01]  /*2730*/  UIADD3 UR39, UR46, UR39, URZ ;  /* 0x000000272e277290 */ /* 0x000fe2000fffe03f */
[----:B------:R-:W0:Y:S01]  /*2740*/  LDC R7, c[0x0][0x288] ;  /* 0x0000a200ff077b82 */ /* 0x000e220000000800 */
[----:B------:R-:W-:Y:S01]  /*2750*/  UISETP.GE.U32.AND UP1, UPT, UR46, 0x4b, UPT ;  /* 0x0000004b2e00788c */ /* 0x000fe2000bf26070 */
[----:B------:R-:W-:Y:S01]  /*2760*/  IMAD.SHL.U32 R8, R46, 0x2, RZ ;  /* 0x000000022e087824 */ /* 0x000fe200078e00ff */
[----:B------:R-:W-:Y:S02]  /*2770*/  UISETP.GT.U32.AND UP0, UPT, UR39, 0x4a, UPT ;  /* 0x0000004a2700788c */ /* 0x000fe4000bf04070 */
[----:B------:R-:W-:Y:S02]  /*2780*/  UIMAD.WIDE.U32 UR4, UR39, 0x1b4e81b5, URZ ;  /* 0x1b4e81b5270478a5 */ /* 0x000fe4000f8e003f */
[----:B------:R-:W-:Y:S01]  /*2790*/  UISETP.LT.U32.AND UP0, UPT, UR46, 0x4b, UP0 ;  /* 0x0000004b2e00788c */ /* 0x000fe20008701070 */
[----:B------:R-:W1:Y:S01]  /*27a0*/  SYNCS.PHASECHK.TRANS64.TRYWAIT P0, [R47+UR42+0x10], R0 ;  /* 0x000010002f0075a7 */ /* 0x000e62000800016a */
[----:B------:R-:W-:Y:S01]  /*27b0*/  USHF.R.U32.HI UR4, URZ, 0x3, UR5 ;  /* 0x000000033f047899 */ /* 0x000fe20008011605 */
[----:B------:R-:W-:Y:S01]  /*27c0*/  SHF.R.S32.HI R9, RZ, 0x1f, R8 ;  /* 0x0000001fff097819 */ /* 0x000fe20000011408 */
[----:B------:R-:W-:-:S02]  /*27d0*/  USEL UR6, URZ, 0x1, !UP0 ;  /* 0x000000013f067887 */ /* 0x000fc4000c000000 */
[----:B------:R-:W-:Y:S02]  /*27e0*/  UIMAD UR39, UR4, -0x4b, UR39 ;  /* 0xffffffb5042778a4 */ /* 0x000fe4000f8e0227 */
[----:B------:R-:W-:-:S04]  /*27f0*/  ULOP3.LUT UR38, UR38, UR6, URZ, 0x3c, !UPT ;  /* 0x0000000626267292 */ /* 0x000fc8000f8e3c3f */
[----:B------:R-:W-:Y:S01]  /*2800*/  @UP1 ULOP3.LUT UR38, UR38, 0x1, UR4, 0x78, !UPT ;  /* 0x0000000126261892 */ /* 0x000fe2000f8e7804 */
[----:B01----:R-:W-:Y:S11]  /*2810*/  @!P0 BRA `(.L_x_36) ;  /* 0x0000002c00048947 */ /* 0x003ff60003800000 */
.L_x_95:
[----:B0-----:R-:W-:Y:S01]  /*2820*/  IMAD.SHL.U32 R0, R19, 0x40, RZ ;  /* 0x0000004013007824 */ /* 0x001fe200078e00ff */
[----:B------:R-:W-:Y:S01]  /*2830*/  ULDC UR6, c[0x0][0x284] ;  /* 0x0000a10000067ab9 */ /* 0x000fe20000000800 */
[----:B------:R-:W-:Y:S01]  /*2840*/  IMAD.SHL.U32 R12, R22, 0x20, RZ ;  /* 0x00000020160c7824 */ /* 0x000fe200078e00ff */
[----:B------:R-:W-:Y:S01]  /*2850*/  SHF.R.S32.HI R11, RZ, 0x1f, R17 ;  /* 0x0000001fff0b7819 */ /* 0x000fe20000011411 */
[----:B------:R-:W-:Y:S01]  /*2860*/  ULDC.64 UR4, c[0x0][0x5d0] ;  /* 0x0001740000047ab9 */ /* 0x000fe20000000a00 */
[----:B------:R-:W-:Y:S01]  /*2870*/  ISETP.GE.AND P0, PT, R0, UR6, PT ;  /* 0x0000000600007c0c */ /* 0x000fe2000bf06270 */
[----:B------:R-:W-:Y:S01]  /*2880*/  IMAD.WIDE.U32 R4, R17, UR4, R8 ;  /* 0x0000000411047c25 */ /* 0x000fe2000f8e0008 */
[----:B------:R-:W-:Y:S02]  /*2890*/  SHF.R.S32.HI R13, RZ, 0x1f, R12 ;  /* 0x0000001fff0d7819 */ /* 0x000fe4000001140c */
[C---:B------:R-:W-:Y:S01]  /*28a0*/  ISETP.GE.OR P0, PT, R12.reuse, R7, P0 ;  /* 0x000000070c00720c */ /* 0x040fe20000706670 */
[----:B------:R-:W-:Y:S01]  /*28b0*/  IMAD R6, R11, UR4, RZ ;  /* 0x000000040b067c24 */ /* 0x000fe2000f8e02ff */
[----:B------:R-:W-:-:S03]  /*28c0*/  IADD3 R4, P1, R12, R4, RZ ;  /* 0x000000040c047210 */ /* 0x000fc60007f3e0ff */
[----:B------:R-:W-:-:S05]  /*28d0*/  IMAD R3, R17, UR5, R6 ;  /* 0x0000000511037c24 */ /* 0x000fca000f8e0206 */
[----:B------:R-:W-:-:S03]  /*28e0*/  IADD3.X R5, R13, R5, R3, P1, !PT ;  /* 0x000000050d057210 */ /* 0x000fc60000ffe403 */
[----:B------:R-:W-:Y:S05]  /*28f0*/  @P0 BRA `(.L_x_37) ;  /* 0x0000001000a80947 */ /* 0x000fea0003800000 */
[----:B------:R-:W0:Y:S01]  /*2900*/  LDC.64 R58, c[0x0][0x5c8] ;  /* 0x00017200ff3a7b82 */ /* 0x000e220000000a00 */
[----:B-----5:R-:W-:Y:S01]  /*2910*/  FSETP.NEU.AND P0, PT, R43, RZ, PT ;  /* 0x000000ff2b00720b */ /* 0x020fe20003f0d000 */
[----:B------:R-:W-:Y:S01]  /*2920*/  IMAD R3, R46, -0x2, R7 ;  /* 0xfffffffe2e037824 */ /* 0x000fe200078e0207 */
[----:B------:R-:W-:Y:S01]  /*2930*/  BSSY B0, `(.L_x_37) ;  /* 0x0000126000007945 */ /* 0x000fe20003800000 */
[----:B------:R-:W-:-:S04]  /*2940*/  IMAD.WIDE R20, R19, 0x40, R44 ;  /* 0x0000004013147825 */ /* 0x000fc800078e022c */
[----:B------:R-:W-:Y:S02]  /*2950*/  IMAD.IADD R3, R3, 0x1, -R12 ;  /* 0x0000000103037824 */ /* 0x000fe400078e0a0c */
[----:B------:R-:W-:-:S03]  /*2960*/  IMAD.IADD R0, R51, 0x1, -R0 ;  /* 0x0000000133007824 */ /* 0x000fc600078e0a00 */
[----:B------:R-:W-:-:S04]  /*2970*/  ISETP.GT.AND P1, PT, R3, RZ, PT ;  /* 0x000000ff0300720c */ /* 0x000fc80003f24270 */
[----:B------:R-:W-:Y:S01]  /*2980*/  ISETP.GT.AND P3, PT, R0, RZ, P1 ;  /* 0x000000ff0000720c */ /* 0x000fe20000f64270 */
[-C--:B0-----:R-:W-:Y:S02]  /*2990*/  IMAD R6, R21, R58.reuse, RZ ;  /* 0x0000003a15067224 */ /* 0x081fe400078e02ff */
[----:B------:R-:W-:-:S04]  /*29a0*/  IMAD.WIDE.U32 R52, R20, R58, R4 ;  /* 0x0000003a14347225 */ /* 0x000fc800078e0004 */
[----:B------:R-:W-:-:S04]  /*29b0*/  IMAD R5, R20, R59, R6 ;  /* 0x0000003b14057224 */ /* 0x000fc800078e0206 */
[----:B------:R-:W-:Y:S01]  /*29c0*/  IMAD.IADD R65, R53, 0x1, R5 ;  /* 0x0000000135417824 */ /* 0x000fe200078e0205 */
[----:B------:R-:W-:Y:S06]  /*29d0*/  @!P0 BRA `(.L_x_38) ;  /* 0x0000000c00348947 */ /* 0x000fec0003800000 */
[----:B------:R-:W0:Y:S01]  /*29e0*/  LDC.64 R56, c[0x0][0x5b8] ;  /* 0x00016e00ff387b82 */ /* 0x000e220000000a00 */
[----:B------:R-:W-:-:S07]  /*29f0*/  ULDC.64 UR4, c[0x0][0x5c0] ;  /* 0x0001700000047ab9 */ /* 0x000fce0000000a00 */
[----:B------:R-:W1:Y:S08]  /*2a00*/  LDC.64 R60, c[0x0][0x5b0] ;  /* 0x00016c00ff3c7b82 */ /* 0x000e700000000a00 */
[----:B------:R-:W2:Y:S01]  /*2a10*/  LDC.64 R62, c[0x0][0x5a8] ;  /* 0x00016a00ff3e7b82 */ /* 0x000ea20000000a00 */
[-C--:B0-----:R-:W-:Y:S02]  /*2a20*/  IMAD R6, R11, R56.reuse, RZ ;  /* 0x000000380b067224 */ /* 0x081fe400078e02ff */
[----:B------:R-:W-:-:S04]  /*2a30*/  IMAD.WIDE.U32 R4, R17, R56, R8 ;  /* 0x0000003811047225 */ /* 0x000fc800078e0008 */
[----:B------:R-:W-:Y:S01]  /*2a40*/  IMAD R53, R17, R57, R6 ;  /* 0x0000003911357224 */ /* 0x000fe200078e0206 */
[----:B------:R-:W-:Y:S01]  /*2a50*/  IADD3 R10, P0, R12, R4, RZ ;  /* 0x000000040c0a7210 */ /* 0x000fe20007f1e0ff */
[----:B-1----:R-:W-:-:S03]  /*2a60*/  IMAD R4, R21, R60, RZ ;  /* 0x0000003c15047224 */ /* 0x002fc600078e02ff */
[----:B------:R-:W-:Y:S01]  /*2a70*/  IADD3.X R11, R13, R5, R53, P0, !PT ;  /* 0x000000050d0b7210 */ /* 0x000fe200007fe435 */
[C---:B------:R-:W-:Y:S02]  /*2a80*/  IMAD R57, R20.reuse, R61, R4 ;  /* 0x0000003d14397224 */ /* 0x040fe400078e0204 */
[----:B------:R-:W-:-:S04]  /*2a90*/  IMAD.WIDE.U32 R4, R20, R60, R10 ;  /* 0x0000003c14047225 */ /* 0x000fc800078e000a */
[----:B------:R-:W-:Y:S01]  /*2aa0*/  IMAD.IADD R5, R5, 0x1, R57 ;  /* 0x0000000105057824 */ /* 0x000fe200078e0239 */
[----:B--2---:R-:W-:-:S04]  /*2ab0*/  LEA R6, P0, R4, R62, 0x1 ;  /* 0x0000003e04067211 */ /* 0x004fc800078008ff */
[----:B------:R-:W-:-:S05]  /*2ac0*/  LEA.HI.X R7, R4, R63, R5, 0x1, P0 ;  /* 0x0000003f04077211 */ /* 0x000fca00000f0c05 */
[----:B------:R0:W2:Y:S01]  /*2ad0*/  @P3 LDG.E.LTC128B.U16 R19, desc[UR36][R6.64] ;  /* 0x0000002406133981 */ /* 0x0000a2000c1e1520 */
[----:B------:R-:W-:Y:S01]  /*2ae0*/  IMAD.WIDE.U32 R4, R20, R60, R12 ;  /* 0x0000003c14047225 */ /* 0x000fe200078e000c */
[----:B------:R-:W-:Y:S02]  /*2af0*/  BSSY B1, `(.L_x_39) ;  /* 0x0000014000017945 */ /* 0x000fe40003800000 */
[----:B------:R-:W-:-:S04]  /*2b00*/  IADD3 R14, P0, R8, R4, RZ ;  /* 0x00000004080e7210 */ /* 0x000fc80007f1e0ff */
[----:B------:R-:W-:-:S03]  /*2b10*/  IADD3.X R15, R9, R57, R5, P0, !PT ;  /* 0x00000039090f7210 */ /* 0x000fc600007fe405 */
[----:B------:R-:W-:-:S04]  /*2b20*/  IMAD.WIDE.U32 R14, R17, R56, R14 ;  /* 0x00000038110e7225 */ /* 0x000fc800078e000e */
[----:B0-----:R-:W-:Y:S01]  /*2b30*/  IMAD.IADD R7, R53, 0x1, R15 ;  /* 0x0000000135077824 */ /* 0x001fe200078e020f */
[----:B------:R-:W-:Y:S02]  /*2b40*/  LEA R6, P4, R14, R62, 0x1 ;  /* 0x0000003e0e067211 */ /* 0x000fe400078808ff */
[----:B------:R-:W-:Y:S02]  /*2b50*/  SHF.L.U64.HI R15, R60, 0x3, R61 ;  /* 0x000000033c0f7819 */ /* 0x000fe4000001023d */
[----:B------:R-:W-:Y:S01]  /*2b60*/  LEA.HI.X R7, R14, R63, R7, 0x1, P4 ;  /* 0x0000003f0e077211 */ /* 0x000fe200020f0c07 */
[----:B------:R-:W-:Y:S02]  /*2b70*/  IMAD.SHL.U32 R14, R60, 0x8, RZ ;  /* 0x000000083c0e7824 */ /* 0x000fe400078e00ff */
[----:B--2---:R-:W-:-:S04]  /*2b80*/  IMAD.U32 R4, R19, 0x10000, RZ ;  /* 0x0001000013047824 */ /* 0x004fc800078e00ff */
[----:B------:R-:W-:Y:S01]  /*2b90*/  FMUL R5, R4, R43 ;  /* 0x0000002b04057220 */ /* 0x000fe20000400000 */
[----:B------:R-:W-:-:S03]  /*2ba0*/  LEA R4, P0, R52, UR4, 0x1 ;  /* 0x0000000434047c11 */ /* 0x000fc6000f8008ff */
[----:B------:R-:W-:Y:S01]  /*2bb0*/  FFMA R24, R24, R42, R5 ;  /* 0x0000002a18187223 */ /* 0x000fe20000000005 */
[----:B------:R-:W-:Y:S02]  /*2bc0*/  LEA.HI.X R5, R52, UR5, R65, 0x1, P0 ;  /* 0x0000000534057c11 */ /* 0x000fe400080f0c41 */
[----:B------:R-:W-:Y:S02]  /*2bd0*/  ISETP.GT.AND P0, PT, R3, 0x1, PT ;  /* 0x000000010300780c */ /* 0x000fe40003f04270 */
[----:B------:R-:W-:Y:S02]  /*2be0*/  F2FP.BF16.F32.PACK_AB R24, RZ, R24 ;  /* 0x00000018ff18723e */ /* 0x000fe400000010ff */
[----:B------:R-:W-:-:S03]  /*2bf0*/  ISETP.GT.AND P2, PT, R0, RZ, P0 ;  /* 0x000000ff0000720c */ /* 0x000fc60000744270 */
[----:B------:R0:W-:Y:S10]  /*2c00*/  @P3 STG.E.U16 desc[UR36][R4.64], R24 ;  /* 0x0000001804003986 */ /* 0x0001f4000c101524 */
[----:B------:R-:W-:Y:S05]  /*2c10*/  @!P2 BRA `(.L_x_40) ;  /* 0x000000000004a947 */ /* 0x000fea0003800000 */
[----:B------:R1:W5:Y:S02]  /*2c20*/  LDG.E.LTC128B.U16 R19, desc[UR36][R6.64+0x2] ;  /* 0x0000022406137981 */ /* 0x000364000c1e1520 */
.L_x_40:
[----:B------:R-:W-:Y:S05]  /*2c30*/  BSYNC B1 ;  /* 0x0000000000017941 */ /* 0x000fea0003800000 */
.L_x_39:
[----:B------:R-:W-:Y:S01]  /*2c40*/  IMAD.WIDE.U32 R20, R20, R60, R14 ;  /* 0x0000003c14147225 */ /* 0x000fe200078e000e */
[----:B------:R-:W-:-:S03]  /*2c50*/  ISETP.GT.AND P1, PT, R0, 0x8, P1 ;  /* 0x000000080000780c */ /* 0x000fc60000f24270 */
[----:B-----5:R-:W-:Y:S01]  /*2c60*/  IMAD.U32 R22, R19, 0x10000, RZ ;  /* 0x0001000013167824 */ /* 0x020fe200078e00ff */
[----:B------:R-:W-:Y:S01]  /*2c70*/  IADD3 R10, P3, R10, R20, RZ ;  /* 0x000000140a0a7210 */ /* 0x000fe20007f7e0ff */
[----:B------:R-:W-:Y:S02]  /*2c80*/  IMAD.IADD R57, R57, 0x1, R21 ;  /* 0x0000000139397824 */ /* 0x000fe400078e0215 */
[----:B------:R-:W-:Y:S02]  /*2c90*/  FMUL R22, R22, R43 ;  /* 0x0000002b16167220 */ /* 0x000fe40000400000 */
[----:B------:R-:W-:Y:S01]  /*2ca0*/  IMAD.X R11, R57, 0x1, R11, P3 ;  /* 0x00000001390b7824 */ /* 0x000fe200018e060b */
[----:B------:R-:W-:Y:S01]  /*2cb0*/  LEA R14, P3, R10, R62, 0x1 ;  /* 0x0000003e0a0e7211 */ /* 0x000fe200078608ff */
[----:B------:R-:W-:-:S03]  /*2cc0*/  FFMA R22, R25, R42, R22 ;  /* 0x0000002a19167223 */ /* 0x000fc60000000016 */
[----:B------:R-:W-:Y:S02]  /*2cd0*/  LEA.HI.X R15, R10, R63, R11, 0x1, P3 ;  /* 0x0000003f0a0f7211 */ /* 0x000fe400018f0c0b */
[----:B------:R-:W-:-:S05]  /*2ce0*/  F2FP.BF16.F32.PACK_AB R22, RZ, R22 ;  /* 0x00000016ff16723e */ /* 0x000fca00000010ff */
[----:B------:R2:W-:Y:S04]  /*2cf0*/  @P2 STG.E.U16 desc[UR36][R4.64+0x2], R22 ;  /* 0x0000021604002986 */ /* 0x0005e8000c101524 */
[----:B------:R-:W3:Y:S01]  /*2d00*/  @P1 LDG.E.LTC128B.U16 R19, desc[UR36][R14.64] ;  /* 0x000000240e131981 */ /* 0x000ee2000c1e1520 */
[----:B------:R-:W-:Y:S01]  /*2d10*/  IADD3 R12, P2, P3, R8, R20, R12 ;  /* 0x00000014080c7210 */ /* 0x000fe20007b5e00c */
[----:B------:R-:W-:Y:S01]  /*2d20*/  BSSY B1, `(.L_x_41) ;  /* 0x0000011000017945 */ /* 0x000fe20003800000 */
[C---:B------:R-:W-:Y:S02]  /*2d30*/  SHF.L.U64.HI R11, R58.reuse, 0x4, R59 ;  /* 0x000000043a0b7819 */ /* 0x040fe4000001023b */
[----:B------:R-:W-:Y:S02]  /*2d40*/  IADD3.X R13, R9, R57, R13, P2, P3 ;  /* 0x00000039090d7210 */ /* 0x000fe400017e640d */
[----:B------:R-:W-:-:S02]  /*2d50*/  LEA R10, P2, R58, R4, 0x4 ;  /* 0x000000043a0a7211 */ /* 0x000fc400078420ff */
[----:B------:R-:W-:Y:S01]  /*2d60*/  ISETP.GT.AND P0, PT, R0, 0x8, P0 ;  /* 0x000000080000780c */ /* 0x000fe20000704270 */
[----:B------:R-:W-:-:S04]  /*2d70*/  IMAD.WIDE.U32 R12, R17, R56, R12 ;  /* 0x00000038110c7225 */ /* 0x000fc800078e000c */
[----:B------:R-:W-:Y:S02]  /*2d80*/  IMAD.X R11, R11, 0x1, R5, P2 ;  /* 0x000000010b0b7824 */ /* 0x000fe400010e0605 */
[----:B------:R-:W-:Y:S02]  /*2d90*/  IMAD.IADD R13, R53, 0x1, R13 ;  /* 0x00000001350d7824 */ /* 0x000fe400078e020d */
[----:B---3--:R-:W-:-:S04]  /*2da0*/  IMAD.U32 R8, R19, 0x10000, RZ ;  /* 0x0001000013087824 */ /* 0x008fc800078e00ff */
[----:B------:R-:W-:Y:S01]  /*2db0*/  FMUL R9, R8, R43 ;  /* 0x0000002b08097220 */ /* 0x000fe20000400000 */
[----:B------:R-:W-:-:S03]  /*2dc0*/  LEA R8, P3, R12, R62, 0x1 ;  /* 0x0000003e0c087211 */ /* 0x000fc600078608ff */
[----:B------:R-:W-:-:S05]  /*2dd0*/  FFMA R9, R26, R42, R9 ;  /* 0x0000002a1a097223 */ /* 0x000fca0000000009 */
[----:B------:R-:W-:Y:S02]  /*2de0*/  F2FP.BF16.F32.PACK_AB R14, RZ, R9 ;  /* 0x00000009ff0e723e */ /* 0x000fe400000010ff */
[----:B------:R-:W-:-:S03]  /*2df0*/  LEA.HI.X R9, R12, R63, R13, 0x1, P3 ;  /* 0x0000003f0c097211 */ /* 0x000fc600018f0c0d */
[----:B------:R2:W-:Y:S01]  /*2e00*/  @P1 STG.E.U16 desc[UR36][R10.64], R14 ;  /* 0x0000000e0a001986 */ /* 0x0005e2000c101524 */
[----:B------:R-:W-:Y:S05]  /*2e10*/  @!P0 BRA `(.L_x_42) ;  /* 0x0000000000048947 */ /* 0x000fea0003800000 */
[----:B------:R3:W5:Y:S02]  /*2e20*/  LDG.E.LTC128B.U16 R19, desc[UR36][R8.64+0x2] ;  /* 0x0000022408137981 */ /* 0x000764000c1e1520 */
.L_x_42:
[----:B------:R-:W-:Y:S05]  /*2e30*/  BSYNC B1 ;  /* 0x0000000000017941 */ /* 0x000fea0003800000 */
.L_x_41:
[----:B-----5:R-:W-:Y:S01]  /*2e40*/  IMAD.U32 R12, R19, 0x10000, RZ ;  /* 0x00010000130c7824 */ /* 0x020fe200078e00ff */
[----:B------:R-:W-:Y:S01]  /*2e50*/  ISETP.GT.AND P1, PT, R3, 0x8, PT ;  /* 0x000000080300780c */ /* 0x000fe20003f24270 */
[----:B------:R-:W-:Y:S02]  /*2e60*/  BSSY B1, `(.L_x_43) ;  /* 0x0000008000017945 */ /* 0x000fe40003800000 */
[----:B------:R-:W-:Y:S01]  /*2e70*/  FMUL R12, R12, R43 ;  /* 0x0000002b0c0c7220 */ /* 0x000fe20000400000 */
[----:B------:R-:W-:-:S03]  /*2e80*/  ISETP.GT.AND P2, PT, R0, RZ, P1 ;  /* 0x000000ff0000720c */ /* 0x000fc60000f44270 */
[----:B------:R-:W-:-:S05]  /*2e90*/  FFMA R12, R27, R42, R12 ;  /* 0x0000002a1b0c7223 */ /* 0x000fca000000000c */
[----:B------:R-:W-:-:S05]  /*2ea0*/  F2FP.BF16.F32.PACK_AB R12, RZ, R12 ;  /* 0x0000000cff0c723e */ /* 0x000fca00000010ff */
[----:B------:R4:W-:Y:S01]  /*2eb0*/  @P0 STG.E.U16 desc[UR36][R10.64+0x2], R12 ;  /* 0x0000020c0a000986 */ /* 0x0009e2000c101524 */
[----:B------:R-:W-:Y:S05]  /*2ec0*/  @!P2 BRA `(.L_x_44) ;  /* 0x000000000004a947 */ /* 0x000fea0003800000 */
[----:B------:R0:W5:Y:S02]  /*2ed0*/  LDG.E.LTC128B.U16 R19, desc[UR36][R6.64+0x10] ;  /* 0x0000102406137981 */ /* 0x000164000c1e1520 */
.L_x_44:
[----:B------:R-:W-:Y:S05]  /*2ee0*/  BSYNC B1 ;  /* 0x0000000000017941 */ /* 0x000fea0003800000 */
.L_x_43:
[----:B----45:R-:W-:Y:S01]  /*2ef0*/  IMAD.U32 R12, R19, 0x10000, RZ ;  /* 0x00010000130c7824 */ /* 0x030fe200078e00ff */
        /* <DEDUP_REMOVED lines=9> */
.L_x_46:
[----:B------:R-:W-:Y:S05]  /*2f90*/  BSYNC B1 ;  /* 0x0000000000017941 */ /* 0x000fea0003800000 */
.L_x_45:
[----:B-----5:R-:W-:Y:S01]  /*2fa0*/  IMAD.U32 R12, R19, 0x10000, RZ ;  /* 0x00010000130c7824 */ /* 0x020fe200078e00ff */
[----:B------:R-:W-:Y:S01]  /*2fb0*/  ISETP.GT.AND P1, PT, R0, 0x8, P1 ;  /* 0x000000080000780c */ /* 0x000fe20000f24270 */
[----:B------:R-:W-:Y:S02]  /*2fc0*/  BSSY B1, `(.L_x_47) ;  /* 0x0000007000017945 */ /* 0x000fe40003800000 */
[----:B------:R-:W-:-:S04]  /*2fd0*/  FMUL R12, R12, R43 ;  /* 0x0000002b0c0c7220 */ /* 0x000fc80000400000 */
[----:B------:R-:W-:-:S05]  /*2fe0*/  FFMA R12, R29, R42, R12 ;  /* 0x0000002a1d0c7223 */ /* 0x000fca000000000c */
[----:B------:R-:W-:-:S05]  /*2ff0*/  F2FP.BF16.F32.PACK_AB R12, RZ, R12 ;  /* 0x0000000cff0c723e */ /* 0x000fca00000010ff */
[----:B------:R0:W-:Y:S01]  /*3000*/  @P3 STG.E.U16 desc[UR36][R4.64+0x12], R12 ;  /* 0x0000120c04003986 */ /* 0x0001e2000c101524 */
[----:B------:R-:W-:Y:S05]  /*3010*/  @!P1 BRA `(.L_x_48) ;  /* 0x0000000000049947 */ /* 0x000fea0003800000 */
[----:B------:R0:W5:Y:S02]  /*3020*/  LDG.E.LTC128B.U16 R19, desc[UR36][R8.64+0x10] ;  /* 0x0000102408137981 */ /* 0x000164000c1e1520 */
.L_x_48:
[----:B------:R-:W-:Y:S05]  /*3030*/  BSYNC B1 ;  /* 0x0000000000017941 */ /* 0x000fea0003800000 */
.L_x_47:
[----:B0----5:R-:W-:Y:S01]  /*3040*/  IMAD.U32 R12, R19, 0x10000, RZ ;  /* 0x00010000130c7824 */ /* 0x021fe200078e00ff */
[----:B------:R-:W-:Y:S01]  /*3050*/  ISETP.GT.AND P0, PT, R0, 0x8, P0 ;  /* 0x000000080000780c */ /* 0x000fe20000704270 */
[----:B------:R-:W-:Y:S02]  /*3060*/  BSSY B1, `(.L_x_49) ;  /* 0x0000007000017945 */ /* 0x000fe40003800000 */
[----:B----4-:R-:W-:-:S04]  /*3070*/  FMUL R13, R12, R43 ;  /* 0x0000002b0c0d7220 */ /* 0x010fc80000400000 */
[----:B------:R-:W-:-:S05]  /*3080*/  FFMA R13, R30, R42, R13 ;  /* 0x0000002a1e0d7223 */ /* 0x000fca000000000d */
[----:B------:R-:W-:-:S05]  /*3090*/  F2FP.BF16.F32.PACK_AB R13, RZ, R13 ;  /* 0x0000000dff0d723e */ /* 0x000fca00000010ff */
[----:B------:R0:W-:Y:S01]  /*30a0*/  @P1 STG.E.U16 desc[UR36][R10.64+0x10], R13 ;  /* 0x0000100d0a001986 */ /* 0x0001e2000c101524 */
[----:B------:R-:W-:Y:S05]  /*30b0*/  @!P0 BRA `(.L_x_50) ;  /* 0x0000000000048947 */ /* 0x000fea0003800000 */
[----:B------:R4:W5:Y:S02]  /*30c0*/  LDG.E.LTC128B.U16 R19, desc[UR36][R8.64+0x12] ;  /* 0x0000122408137981 */ /* 0x000964000c1e1520 */
.L_x_50:
[----:B------:R-:W-:Y:S05]  /*30d0*/  BSYNC B1 ;  /* 0x0000000000017941 */ /* 0x000fea0003800000 */
.L_x_49:
        /* <DEDUP_REMOVED lines=10> */
.L_x_52:
[----:B------:R-:W-:Y:S05]  /*3180*/  BSYNC B1 ;  /* 0x0000000000017941 */ /* 0x000fea0003800000 */
.L_x_51:
[----:B0----5:R-:W-:Y:S01]  /*3190*/  IMAD.U32 R12, R19, 0x10000, RZ ;  /* 0x00010000130c7824 */ /* 0x021fe200078e00ff */
        /* <DEDUP_REMOVED lines=9> */
.L_x_54:
[----:B------:R-:W-:Y:S05]  /*3230*/  BSYNC B1 ;  /* 0x0000000000017941 */ /* 0x000fea0003800000 */
.L_x_53:
        /* <DEDUP_REMOVED lines=9> */
.L_x_56:
[----:B------:R-:W-:Y:S05]  /*32d0*/  BSYNC B1 ;  /* 0x0000000000017941 */ /* 0x000fea0003800000 */
.L_x_55:
[----:B0----5:R-:W-:Y:S01]  /*32e0*/  IMAD.U32 R12, R19, 0x10000, RZ ;  /* 0x00010000130c7824 */ /* 0x021fe200078e00ff */
        /* <DEDUP_REMOVED lines=8> */
.L_x_58:
[----:B------:R-:W-:Y:S05]  /*3370*/  BSYNC B1 ;  /* 0x0000000000017941 */ /* 0x000fea0003800000 */
.L_x_57:
        /* <DEDUP_REMOVED lines=10> */
.L_x_60:
[----:B------:R-:W-:Y:S05]  /*3420*/  BSYNC B1 ;  /* 0x0000000000017941 */ /* 0x000fea0003800000 */
.L_x_59:
        /* <DEDUP_REMOVED lines=10> */
.L_x_62:
[----:B------:R-:W-:Y:S05]  /*34d0*/  BSYNC B1 ;  /* 0x0000000000017941 */ /* 0x000fea0003800000 */
.L_x_61:
[----:B01---5:R-:W-:Y:S01]  /*34e0*/  IMAD.U32 R6, R19, 0x10000, RZ ;  /* 0x0001000013067824 */ /* 0x023fe200078e00ff */
        /* <DEDUP_REMOVED lines=8> */
.L_x_64:
[----:B------:R-:W-:Y:S05]  /*3570*/  BSYNC B1 ;  /* 0x0000000000017941 */ /* 0x000fea0003800000 */
.L_x_63:
[----:B0-2--5:R-:W-:Y:S01]  /*3580*/  IMAD.U32 R4, R19, 0x10000, RZ ;  /* 0x0001000013047824 */ /* 0x025fe200078e00ff */
[----:B------:R-:W-:Y:S01]  /*3590*/  ISETP.GT.AND P0, PT, R0, 0x8, P0 ;  /* 0x000000080000780c */ /* 0x000fe20000704270 */
[----:B------:R-:W-:Y:S01]  /*35a0*/  @P1 IMAD.MOV.U32 R5, RZ, RZ, R11 ;  /* 0x000000ffff051224 */ /* 0x000fe200078e000b */
[----:B------:R-:W-:Y:S01]  /*35b0*/  BSSY B1, `(.L_x_65) ;  /* 0x0000008000017945 */ /* 0x000fe20003800000 */
[----:B------:R-:W-:Y:S01]  /*35c0*/  FMUL R3, R4, R43 ;  /* 0x0000002b04037220 */ /* 0x000fe20000400000 */
[----:B------:R-:W-:-:S03]  /*35d0*/  @P1 IMAD.MOV.U32 R4, RZ, RZ, R10 ;  /* 0x000000ffff041224 */ /* 0x000fc600078e000a */
[----:B------:R-:W-:-:S05]  /*35e0*/  FFMA R3, R38, R42, R3 ;  /* 0x0000002a26037223 */ /* 0x000fca0000000003 */
[----:B------:R-:W-:-:S05]  /*35f0*/  F2FP.BF16.F32.PACK_AB R3, RZ, R3 ;  /* 0x00000003ff03723e */ /* 0x000fca00000010ff */
[----:B------:R0:W-:Y:S01]  /*3600*/  @P1 STG.E.U16 desc[UR36][R4.64+0x30], R3 ;  /* 0x0000300304001986 */ /* 0x0001e2000c101524 */
[----:B------:R-:W-:Y:S05]  /*3610*/  @!P0 BRA `(.L_x_66) ;  /* 0x0000000000048947 */ /* 0x000fea0003800000 */
[----:B------:R2:W5:Y:S02]  /*3620*/  LDG.E.LTC128B.U16 R19, desc[UR36][R8.64+0x32] ;  /* 0x0000322408137981 */ /* 0x000564000c1e1520 */
.L_x_66:
[----:B------:R-:W-:Y:S05]  /*3630*/  BSYNC B1 ;  /* 0x0000000000017941 */ /* 0x000fea0003800000 */
.L_x_65:
[----:B------:R-:W-:Y:S05]  /*3640*/  @!P0 BRA `(.L_x_67) ;  /* 0x0000000400508947 */ /* 0x000fea0003800000 */
[----:B-----5:R-:W-:-:S04]  /*3650*/  IMAD.U32 R0, R19, 0x10000, RZ ;  /* 0x0001000013007824 */ /* 0x020fc800078e00ff */
[----:B------:R-:W-:-:S04]  /*3660*/  FMUL R0, R0, R43 ;  /* 0x0000002b00007220 */ /* 0x000fc80000400000 */
[----:B------:R-:W-:-:S05]  /*3670*/  FFMA R0, R39, R42, R0 ;  /* 0x0000002a27007223 */ /* 0x000fca0000000000 */
[----:B------:R-:W-:-:S05]  /*3680*/  F2FP.BF16.F32.PACK_AB R0, RZ, R0 ;  /* 0x00000000ff00723e */ /* 0x000fca00000010ff */
[----:B------:R0:W-:Y:S01]  /*3690*/  STG.E.U16 desc[UR36][R10.64+0x32], R0 ;  /* 0x000032000a007986 */ /* 0x0001e2000c101524 */
[----:B------:R-:W-:Y:S05]  /*36a0*/  BRA `(.L_x_67) ;  /* 0x0000000400387947 */ /* 0x000fea0003800000 */
.L_x_38:
[----:B------:R-:W-:Y:S01]  /*36b0*/  ISETP.GT.AND P2, PT, R3, 0x1, PT ;  /* 0x000000010300780c */ /* 0x000fe20003f44270 */
[----:B------:R-:W-:Y:S01]  /*36c0*/  ULDC.64 UR4, c[0x0][0x5c0] ;  /* 0x0001700000047ab9 */ /* 0x000fe20000000a00 */
[-C--:B------:R-:W-:Y:S01]  /*36d0*/  FMUL R24, R24, R42.reuse ;  /* 0x0000002a18187220 */ /* 0x080fe20000400000 */
[----:B------:R-:W-:Y:S01]  /*36e0*/  LEA R4, P4, R52, UR4, 0x1 ;  /* 0x0000000434047c11 */ /* 0x000fe2000f8808ff */
[-C--:B------:R-:W-:Y:S01]  /*36f0*/  FMUL R25, R25, R42.reuse ;  /* 0x0000002a19197220 */ /* 0x080fe20000400000 */
[----:B------:R-:W-:Y:S01]  /*3700*/  ISETP.GT.AND P0, PT, R0, RZ, P2 ;  /* 0x000000ff0000720c */ /* 0x000fe20001704270 */
[----:B------:R-:W-:Y:S01]  /*3710*/  FMUL R26, R26, R42 ;  /* 0x0000002a1a1a7220 */ /* 0x000fe20000400000 */
[----:B------:R-:W-:Y:S01]  /*3720*/  F2FP.BF16.F32.PACK_AB R24, RZ, R24 ;  /* 0x00000018ff18723e */ /* 0x000fe200000010ff */
[-C--:B------:R-:W-:Y:S01]  /*3730*/  FMUL R27, R27, R42.reuse ;  /* 0x0000002a1b1b7220 */ /* 0x080fe20000400000 */
[----:B------:R-:W-:Y:S01]  /*3740*/  LEA.HI.X R5, R52, UR5, R65, 0x1, P4 ;  /* 0x0000000534057c11 */ /* 0x000fe2000a0f0c41 */
[-C--:B------:R-:W-:Y:S01]  /*3750*/  FMUL R28, R28, R42.reuse ;  /* 0x0000002a1c1c7220 */ /* 0x080fe20000400000 */
[----:B------:R-:W-:Y:S01]  /*3760*/  ISETP.GT.AND P4, PT, R3, 0x8, PT ;  /* 0x000000080300780c */ /* 0x000fe20003f84270 */
[-C--:B------:R-:W-:Y:S01]  /*3770*/  FMUL R29, R29, R42.reuse ;  /* 0x0000002a1d1d7220 */ /* 0x080fe20000400000 */
[C---:B------:R-:W-:Y:S01]  /*3780*/  ISETP.GT.AND P1, PT, R0.reuse, 0x8, P1 ;  /* 0x000000080000780c */ /* 0x040fe20000f24270 */
[----:B------:R-:W-:Y:S01]  /*3790*/  @P3 STG.E.U16 desc[UR36][R4.64], R24 ;  /* 0x0000001804003986 */ /* 0x000fe2000c101524 */
[----:B------:R-:W-:Y:S01]  /*37a0*/  ISETP.GT.AND P2, PT, R0, 0x8, P2 ;  /* 0x000000080000780c */ /* 0x000fe20001744270 */
[-C--:B------:R-:W-:Y:S01]  /*37b0*/  FMUL R30, R30, R42.reuse ;  /* 0x0000002a1e1e7220 */ /* 0x080fe20000400000 */
[----:B------:R-:W-:Y:S01]  /*37c0*/  F2FP.BF16.F32.PACK_AB R25, RZ, R25 ;  /* 0x00000019ff19723e */ /* 0x000fe200000010ff */
[-C--:B------:R-:W-:Y:S01]  /*37d0*/  FMUL R31, R31, R42.reuse ;  /* 0x0000002a1f1f7220 */ /* 0x080fe20000400000 */
[----:B------:R-:W-:Y:S01]  /*37e0*/  ISETP.GT.AND P5, PT, R0, RZ, P4 ;  /* 0x000000ff0000720c */ /* 0x000fe200027a4270 */
[----:B------:R-:W-:Y:S01]  /*37f0*/  FMUL R32, R32, R42 ;  /* 0x0000002a20207220 */ /* 0x000fe20000400000 */
[C---:B------:R-:W-:Y:S01]  /*3800*/  SHF.L.U64.HI R59, R58.reuse, 0x4, R59 ;  /* 0x000000043a3b7819 */ /* 0x040fe2000001023b */
[----:B------:R-:W-:Y:S01]  /*3810*/  @P0 STG.E.U16 desc[UR36][R4.64+0x2], R25 ;  /* 0x0000021904000986 */ /* 0x000fe2000c101524 */
[----:B------:R-:W-:Y:S01]  /*3820*/  LEA R6, P3, R58, R4, 0x4 ;  /* 0x000000043a067211 */ /* 0x000fe200078620ff */
[----:B------:R-:W-:Y:S01]  /*3830*/  FMUL R33, R33, R42 ;  /* 0x0000002a21217220 */ /* 0x000fe20000400000 */
[----:B------:R-:W-:Y:S01]  /*3840*/  F2FP.BF16.F32.PACK_AB R26, RZ, R26 ;  /* 0x0000001aff1a723e */ /* 0x000fe200000010ff */
[-C--:B------:R-:W-:Y:S01]  /*3850*/  FMUL R34, R34, R42.reuse ;  /* 0x0000002a22227220 */ /* 0x080fe20000400000 */
[----:B------:R-:W-:Y:S01]  /*3860*/  ISETP.GT.AND P0, PT, R3, 0x9, PT ;  /* 0x000000090300780c */ /* 0x000fe20003f04270 */
[----:B------:R-:W-:Y:S01]  /*3870*/  IMAD.X R7, R59, 0x1, R5, P3 ;  /* 0x000000013b077824 */ /* 0x000fe200018e0605 */
[----:B------:R-:W-:Y:S01]  /*3880*/  F2FP.BF16.F32.PACK_AB R27, RZ, R27 ;  /* 0x0000001bff1b723e */ /* 0x000fe200000010ff */
[----:B------:R-:W-:Y:S01]  /*3890*/  FMUL R35, R35, R42 ;  /* 0x0000002a23237220 */ /* 0x000fe20000400000 */
[----:B------:R-:W-:Y:S01]  /*38a0*/  F2FP.BF16.F32.PACK_AB R28, RZ, R28 ;  /* 0x0000001cff1c723e */ /* 0x000fe200000010ff */
[-C--:B------:R-:W-:Y:S01]  /*38b0*/  FMUL R36, R36, R42.reuse ;  /* 0x0000002a24247220 */ /* 0x080fe20000400000 */
[C---:B------:R-:W-:Y:S01]  /*38c0*/  ISETP.GT.AND P3, PT, R0.reuse, RZ, P0 ;  /* 0x000000ff0000720c */ /* 0x040fe20000764270 */
[----:B------:R-:W-:Y:S01]  /*38d0*/  @P1 STG.E.U16 desc[UR36][R6.64], R26 ;  /* 0x0000001a06001986 */ /* 0x000fe2000c101524 */
[----:B------:R-:W-:Y:S01]  /*38e0*/  ISETP.GT.AND P4, PT, R0, 0x8, P4 ;  /* 0x000000080000780c */ /* 0x000fe20002784270 */
[----:B------:R-:W-:Y:S01]  /*38f0*/  FMUL R37, R37, R42 ;  /* 0x0000002a25257220 */ /* 0x000fe20000400000 */
[----:B------:R-:W-:Y:S01]  /*3900*/  F2FP.BF16.F32.PACK_AB R29, RZ, R29 ;  /* 0x0000001dff1d723e */ /* 0x000fe200000010ff */
[----:B------:R-:W-:Y:S01]  /*3910*/  @P2 STG.E.U16 desc[UR36][R6.64+0x2], R27 ;  /* 0x0000021b06002986 */ /* 0x000fe2000c101524 */
[----:B------:R-:W-:Y:S01]  /*3920*/  F2FP.BF16.F32.PACK_AB R30, RZ, R30 ;  /* 0x0000001eff1e723e */ /* 0x000fe200000010ff */
[-C--:B------:R-:W-:Y:S01]  /*3930*/  FMUL R38, R38, R42.reuse ;  /* 0x0000002a26267220 */ /* 0x080fe20000400000 */
[----:B------:R-:W-:Y:S01]  /*3940*/  F2FP.BF16.F32.PACK_AB R31, RZ, R31 ;  /* 0x0000001fff1f723e */ /* 0x000fe200000010ff */
[----:B------:R-:W-:Y:S01]  /*3950*/  @P5 STG.E.U16 desc[UR36][R4.64+0x10], R28 ;  /* 0x0000101c04005986 */ /* 0x000fe2000c101524 */
[----:B------:R-:W-:Y:S01]  /*3960*/  ISETP.GT.AND P5, PT, R0, 0x8, P0 ;  /* 0x000000080000780c */ /* 0x000fe200007a4270 */
[----:B------:R-:W-:Y:S01]  /*3970*/  FMUL R39, R39, R42 ;  /* 0x0000002a27277220 */ /* 0x000fe20000400000 */
[C---:B------:R-:W-:Y:S01]  /*3980*/  ISETP.GT.AND P2, PT, R3.reuse, 0x11, PT ;  /* 0x000000110300780c */ /* 0x040fe20003f44270 */
[----:B------:R-:W-:Y:S01]  /*3990*/  @P3 STG.E.U16 desc[UR36][R4.64+0x12], R29 ;  /* 0x0000121d04003986 */ /* 0x000fe2000c101524 */
[----:B------:R-:W-:-:S02]  /*39a0*/  ISETP.GT.AND P3, PT, R3, 0x10, PT ;  /* 0x000000100300780c */ /* 0x000fc40003f64270 */
[----:B------:R-:W-:Y:S01]  /*39b0*/  F2FP.BF16.F32.PACK_AB R32, RZ, R32 ;  /* 0x00000020ff20723e */ /* 0x000fe200000010ff */
[----:B------:R-:W-:Y:S01]  /*39c0*/  @P4 STG.E.U16 desc[UR36][R6.64+0x10], R30 ;  /* 0x0000101e06004986 */ /* 0x000fe2000c101524 */
[C---:B------:R-:W-:Y:S02]  /*39d0*/  ISETP.GT.AND P4, PT, R0.reuse, RZ, P2 ;  /* 0x000000ff0000720c */ /* 0x040fe40001784270 */
[----:B------:R-:W-:Y:S02]  /*39e0*/  F2FP.BF16.F32.PACK_AB R33, RZ, R33 ;  /* 0x00000021ff21723e */ /* 0x000fe400000010ff */
[C---:B------:R-:W-:Y:S01]  /*39f0*/  ISETP.GT.AND P1, PT, R3.reuse, 0x18, PT ;  /* 0x000000180300780c */ /* 0x040fe20003f24270 */
[----:B------:R-:W-:Y:S01]  /*3a00*/  @P5 STG.E.U16 desc[UR36][R6.64+0x12], R31 ;  /* 0x0000121f06005986 */ /* 0x000fe2000c101524 */
[----:B------:R-:W-:Y:S02]  /*3a10*/  ISETP.GT.AND P5, PT, R0, RZ, P3 ;  /* 0x000000ff0000720c */ /* 0x000fe40001fa4270 */
[----:B------:R-:W-:-:S02]  /*3a20*/  ISETP.GT.AND P0, PT, R3, 0x19, PT ;  /* 0x000000190300780c */ /* 0x000fc40003f04270 */
[C---:B------:R-:W-:Y:S02]  /*3a30*/  ISETP.GT.AND P3, PT, R0.reuse, 0x8, P3 ;  /* 0x000000080000780c */ /* 0x040fe40001f64270 */
[C---:B------:R-:W-:Y:S02]  /*3a40*/  ISETP.GT.AND P2, PT, R0.reuse, 0x8, P2 ;  /* 0x000000080000780c */ /* 0x040fe40001744270 */
[----:B------:R-:W-:Y:S02]  /*3a50*/  F2FP.BF16.F32.PACK_AB R34, RZ, R34 ;  /* 0x00000022ff22723e */ /* 0x000fe400000010ff */
[----:B------:R-:W-:Y:S02]  /*3a60*/  F2FP.BF16.F32.PACK_AB R35, RZ, R35 ;  /* 0x00000023ff23723e */ /* 0x000fe400000010ff */
[----:B------:R-:W-:Y:S01]  /*3a70*/  F2FP.BF16.F32.PACK_AB R36, RZ, R36 ;  /* 0x00000024ff24723e */ /* 0x000fe200000010ff */
[----:B------:R-:W-:Y:S01]  /*3a80*/  @P5 STG.E.U16 desc[UR36][R4.64+0x20], R32 ;  /* 0x0000202004005986 */ /* 0x000fe2000c101524 */
[----:B------:R-:W-:-:S02]  /*3a90*/  ISETP.GT.AND P5, PT, R0, RZ, P0 ;  /* 0x000000ff0000720c */ /* 0x000fc400007a4270 */
[C---:B------:R-:W-:Y:S01]  /*3aa0*/  ISETP.GT.AND P0, PT, R0.reuse, 0x8, P0 ;  /* 0x000000080000780c */ /* 0x040fe20000704270 */
[----:B------:R-:W-:Y:S01]  /*3ab0*/  @P4 STG.E.U16 desc[UR36][R4.64+0x22], R33 ;  /* 0x0000222104004986 */ /* 0x000fe2000c101524 */
[C---:B------:R-:W-:Y:S02]  /*3ac0*/  ISETP.GT.AND P4, PT, R0.reuse, RZ, P1 ;  /* 0x000000ff0000720c */ /* 0x040fe40000f84270 */
[----:B------:R-:W-:Y:S01]  /*3ad0*/  ISETP.GT.AND P1, PT, R0, 0x8, P1 ;  /* 0x000000080000780c */ /* 0x000fe20000f24270 */
[----:B------:R-:W-:Y:S01]  /*3ae0*/  @P3 STG.E.U16 desc[UR36][R6.64+0x20], R34 ;  /* 0x0000202206003986 */ /* 0x000fe2000c101524 */
[----:B------:R-:W-:Y:S02]  /*3af0*/  F2FP.BF16.F32.PACK_AB R37, RZ, R37 ;  /* 0x00000025ff25723e */ /* 0x000fe400000010ff */
[----:B------:R-:W-:Y:S01]  /*3b00*/  F2FP.BF16.F32.PACK_AB R38, RZ, R38 ;  /* 0x00000026ff26723e */ /* 0x000fe200000010ff */
[----:B------:R-:W-:Y:S01]  /*3b10*/  @P2 STG.E.U16 desc[UR36][R6.64+0x22], R35 ;  /* 0x0000222306002986 */ /* 0x000fe2000c101524 */
[----:B------:R-:W-:-:S05]  /*3b20*/  F2FP.BF16.F32.PACK_AB R39, RZ, R39 ;  /* 0x00000027ff27723e */ /* 0x000fca00000010ff */
[----:B------:R-:W-:Y:S04]  /*3b30*/  @P4 STG.E.U16 desc[UR36][R4.64+0x30], R36 ;  /* 0x0000302404004986 */ /* 0x000fe8000c101524 */
[----:B------:R0:W-:Y:S02]  /*3b40*/  @P5 STG.E.U16 desc[UR36][R4.64+0x32], R37 ;  /* 0x0000322504005986 */ /* 0x0001e4000c101524 */
[----:B0-----:R-:W-:Y:S02]  /*3b50*/  @P1 IMAD.MOV.U32 R4, RZ, RZ, R6 ;  /* 0x000000ffff041224 */ /* 0x001fe400078e0006 */
[----:B------:R-:W-:-:S05]  /*3b60*/  @P1 IMAD.MOV.U32 R5, RZ, RZ, R7 ;  /* 0x000000ffff051224 */ /* 0x000fca00078e0007 */
[----:B------:R0:W-:Y:S04]  /*3b70*/  @P1 STG.E.U16 desc[UR36][R4.64+0x30], R38 ;  /* 0x0000302604001986 */ /* 0x0001e8000c101524 */
[----:B------:R0:W-:Y:S02]  /*3b80*/  @P0 STG.E.U16 desc[UR36][R6.64+0x32], R39 ;  /* 0x0000322706000986 */ /* 0x0001e4000c101524 */
.L_x_67:
[----:B------:R-:W-:Y:S05]  /*3b90*/  BSYNC B0 ;  /* 0x0000000000007941 */ /* 0x000fea0003800000 */
.L_x_37:
[----:B0-----:R-:W2:Y:S01]  /*3ba0*/  LDL.64 R4, [R1] ;  /* 0x0000000001047983 */ /* 0x001ea20000100a00 */
[----:B------:R-:W-:Y:S01]  /*3bb0*/  ULDC.64 UR4, c[0x0][0x650] ;  /* 0x0001940000047ab9 */ /* 0x000fe20000000a00 */
[----:B------:R0:W-:Y:S01]  /*3bc0*/  SYNCS.ARRIVE.TRANS64.A1T0 RZ, [R50+UR47], RZ ;  /* 0x000000ff32ff79a7 */ /* 0x0001e2000810002f */
[----:B------:R-:W-:Y:S01]  /*3bd0*/  PRMT R0, RZ, 0x7610, R0 ;  /* 0x00007610ff007816 */ /* 0x000fe20000000000 */
[----:B-----5:R-:W-:Y:S02]  /*3be0*/  IMAD.MOV.U32 R19, RZ, RZ, -0x1 ;  /* 0xffffffffff137424 */ /* 0x020fe400078e00ff */
[----:B------:R-:W-:Y:S02]  /*3bf0*/  IMAD.MOV.U32 R22, RZ, RZ, -0x1 ;  /* 0xffffffffff167424 */ /* 0x000fe400078e00ff */
[----:B------:R-:W-:Y:S01]  /*3c00*/  IMAD.MOV.U32 R17, RZ, RZ, -0x1 ;  /* 0xffffffffff117424 */ /* 0x000fe200078e00ff */
[----:B--2---:R-:W-:-:S04]  /*3c10*/  LEA R18, P0, R4, R18, 0x1 ;  /* 0x0000001204127211 */ /* 0x004fc800078008ff */
[----:B------:R-:W-:Y:S02]  /*3c20*/  LEA.HI.X R2, R4, R2, R23, 0x1, P0 ;  /* 0x0000000204027211 */ /* 0x000fe400000f0c17 */
[----:B------:R-:W-:-:S04]  /*3c30*/  ISETP.GE.U32.AND P0, PT, R18, UR4, PT ;  /* 0x0000000412007c0c */ /* 0x000fc8000bf06070 */
[----:B------:R-:W-:-:S13]  /*3c40*/  ISETP.GE.U32.AND.EX P0, PT, R2, UR5, PT, P0 ;  /* 0x0000000502007c0c */ /* 0x000fda000bf06100 */
[----:B0-----:R-:W-:Y:S05]  /*3c50*/  @P0 BRA `(.L_x_68) ;  /* 0x00000004006c0947 */ /* 0x001fea0003800000 */
[----:B------:R-:W0:Y:S01]  /*3c60*/  S2R R12, SR_CTAID.X ;  /* 0x00000000000c7919 */ /* 0x000e220000002500 */
[----:B------:R-:W2:Y:S01]  /*3c70*/  LDC.64 R10, c[0x0][0x628] ;  /* 0x00018a00ff0a7b82 */ /* 0x000ea20000000a00 */
[----:B------:R-:W-:Y:S01]  /*3c80*/  ULDC UR4, c[0x0][0x150] ;  /* 0x0000540000047ab9 */ /* 0x000fe20000000800 */
[----:B-1-34-:R-:W-:Y:S01]  /*3c90*/  IMAD.MOV.U32 R8, RZ, RZ, R18 ;  /* 0x000000ffff087224 */ /* 0x01afe200078e0012 */
[----:B------:R-:W1:Y:S01]  /*3ca0*/  S2R R20, SR_CTAID.Y ;  /* 0x0000000000147919 */ /* 0x000e620000002600 */
[----:B------:R-:W-:-:S04]  /*3cb0*/  IMAD.MOV.U32 R9, RZ, RZ, R2 ;  /* 0x000000ffff097224 */ /* 0x000fc800078e0002 */
[----:B------:R-:W3:Y:S08]  /*3cc0*/  LDC R21, c[0x0][0x144] ;  /* 0x00005100ff157b82 */ /* 0x000ef00000000800 */
[----:B------:R-:W4:Y:S08]  /*3cd0*/  LDC R0, c[0x0][0x630] ;  /* 0x00018c00ff007b82 */ /* 0x000f300000000800 */
[----:B------:R-:W1:Y:S01]  /*3ce0*/  LDC.64 R14, c[0x0][0x620] ;  /* 0x00018800ff0e7b82 */ /* 0x000e620000000a00 */
[----:B--2---:R-:W-:-:S04]  /*3cf0*/  ISETP.NE.U32.AND P0, PT, R10, RZ, PT ;  /* 0x000000ff0a00720c */ /* 0x004fc80003f05070 */
[----:B------:R-:W-:Y:S02]  /*3d00*/  ISETP.NE.AND.EX P0, PT, R11, RZ, PT, P0 ;  /* 0x000000ff0b00720c */ /* 0x000fe40003f05300 */
[----:B0-----:R-:W-:-:S05]  /*3d10*/  I2FP.F32.U32 R3, R12 ;  /* 0x0000000c00037245 */ /* 0x001fca0000201000 */
[----:B------:R-:W-:-:S04]  /*3d20*/  FMUL R3, R3, UR4 ;  /* 0x0000000403037c20 */ /* 0x000fc80008400000 */
[----:B------:R0:W2:Y:S02]  /*3d30*/  F2I.U32.TRUNC.NTZ R19, R3 ;  /* 0x0000000300137305 */ /* 0x0000a4000020f000 */
[----:B---34-:R-:W-:Y:S05]  /*3d40*/  @!P0 BRA `(.L_x_69) ;  /* 0x0000000000288947 */ /* 0x018fea0003800000 */
[----:B0-----:R-:W0:Y:S02]  /*3d50*/  LDC R3, c[0x0][0x634] ;  /* 0x00018d00ff037b82 */ /* 0x001e240000000800 */
        /* <DEDUP_REMOVED lines=9> */
.L_x_69:
[----:B------:R-:W3:Y:S01]  /*3df0*/  LDC.64 R26, c[0x0][0x640] ;  /* 0x00019000ff1a7b82 */ /* 0x000ee20000000a00 */
[-C--:B------:R-:W-:Y:S01]  /*3e00*/  SHF.R.U64 R17, R8, R0.reuse, R9 ;  /* 0x0000000008117219 */ /* 0x080fe20000001209 */
[----:B--2---:R-:W-:Y:S01]  /*3e10*/  IMAD.MOV R7, RZ, RZ, -R19 ;  /* 0x000000ffff077224 */ /* 0x004fe200078e0a13 */
[----:B------:R-:W-:Y:S01]  /*3e20*/  SHF.R.U32.HI R0, RZ, R0, R9 ;  /* 0x00000000ff007219 */ /* 0x000fe20000011609 */
[----:B------:R-:W-:Y:S01]  /*3e30*/  IMAD.MOV.U32 R19, RZ, RZ, R2 ;  /* 0x000000ffff137224 */ /* 0x000fe200078e0002 */
[----:B0-----:R-:W-:Y:S01]  /*3e40*/  IADD3 R3, P0, RZ, -R17, RZ ;  /* 0x80000011ff037210 */ /* 0x001fe20007f1e0ff */
[----:B------:R-:W-:Y:S01]  /*3e50*/  IMAD R22, R21, R7, R12 ;  /* 0x0000000715167224 */ /* 0x000fe200078e020c */
[----:B------:R-:W-:Y:S01]  /*3e60*/  ULDC UR4, c[0x0][0x154] ;  /* 0x0000550000047ab9 */ /* 0x000fe20000000800 */
[----:B------:R-:W0:Y:S01]  /*3e70*/  LDC R6, c[0x0][0x618] ;  /* 0x00018600ff067b82 */ /* 0x000e220000000800 */
[----:B------:R-:W-:Y:S02]  /*3e80*/  IMAD.MOV.U32 R7, RZ, RZ, 0x1 ;  /* 0x00000001ff077424 */ /* 0x000fe400078e00ff */
[----:B------:R-:W-:-:S04]  /*3e90*/  IMAD.X R5, RZ, RZ, ~R0, P0 ;  /* 0x000000ffff057224 */ /* 0x000fc800000e0e00 */
[-C--:B-1----:R-:W-:Y:S01]  /*3ea0*/  IMAD R0, R5, R14.reuse, RZ ;  /* 0x0000000e05007224 */ /* 0x082fe200078e02ff */
[----:B------:R-:W1:Y:S01]  /*3eb0*/  LDC R8, c[0x0][0x608] ;  /* 0x00018200ff087b82 */ /* 0x000e620000000800 */
[----:B------:R-:W-:-:S04]  /*3ec0*/  IMAD.WIDE.U32 R4, R3, R14, R18 ;  /* 0x0000000e03047225 */ /* 0x000fc800078e0012 */
[----:B------:R-:W-:Y:S01]  /*3ed0*/  IMAD R3, R3, R15, R0 ;  /* 0x0000000f03037224 */ /* 0x000fe200078e0200 */
[----:B------:R-:W-:Y:S02]  /*3ee0*/  I2FP.F32.U32 R0, R20 ;  /* 0x0000001400007245 */ /* 0x000fe40000201000 */
[----:B------:R-:W2:Y:S01]  /*3ef0*/  LDC R24, c[0x0][0x658] ;  /* 0x00019600ff187b82 */ /* 0x000ea20000000800 */
[----:B------:R-:W-:Y:S01]  /*3f00*/  IMAD.IADD R3, R5, 0x1, R3 ;  /* 0x0000000105037824 */ /* 0x000fe200078e0203 */
[----:B---3--:R-:W-:Y:S01]  /*3f10*/  ISETP.NE.U32.AND P0, PT, R26, RZ, PT ;  /* 0x000000ff1a00720c */ /* 0x008fe20003f05070 */
[----:B------:R-:W-:Y:S01]  /*3f20*/  FMUL R0, R0, UR4 ;  /* 0x0000000400007c20 */ /* 0x000fe20008400000 */
[----:B------:R-:W-:Y:S02]  /*3f30*/  IMAD.MOV.U32 R5, RZ, RZ, -0x1 ;  /* 0xffffffffff057424 */ /* 0x000fe400078e00ff */
[----:B------:R-:W-:Y:S01]  /*3f40*/  ISETP.NE.AND.EX P0, PT, R27, RZ, PT, P0 ;  /* 0x000000ff1b00720c */ /* 0x000fe20003f05300 */
[----:B------:R3:W4:Y:S01]  /*3f50*/  F2I.U32.TRUNC.NTZ R13, R0 ;  /* 0x00000000000d7305 */ /* 0x000722000020f000 */
[----:B------:R-:W3:Y:S01]  /*3f60*/  LDC R15, c[0x0][0x148] ;  /* 0x00005200ff0f7b82 */ /* 0x000ee20000000800 */
[----:B0-----:R-:W-:-:S02]  /*3f70*/  SHF.R.U64 R12, R4, R6, R3 ;  /* 0x00000006040c7219 */ /* 0x001fc40000001203 */
[----:B------:R-:W-:-:S05]  /*3f80*/  SHF.R.U32.HI R3, RZ, R6, R3 ;  /* 0x00000006ff037219 */ /* 0x000fca0000011603 */
[----:B------:R-:W0:Y:S01]  /*3f90*/  LDC R21, c[0x0][0x600] ;  /* 0x00018000ff157b82 */ /* 0x000e220000000800 */
[-CC-:B-1----:R-:W-:Y:S02]  /*3fa0*/  SHF.R.U64 R10, R12, R8.reuse, R3.reuse ;  /* 0x000000080c0a7219 */ /* 0x182fe40000001203 */
[----:B------:R-:W-:-:S05]  /*3fb0*/  SHF.R.U32.HI R3, RZ, R8, R3 ;  /* 0x00000008ff037219 */ /* 0x000fca0000011603 */
[----:B------:R-:W1:Y:S01]  /*3fc0*/  LDC R25, c[0x0][0x648] ;  /* 0x00019200ff197b82 */ /* 0x000e620000000800 */
[-C--:B--2---:R-:W-:Y:S02]  /*3fd0*/  SHF.L.U32 R4, R5, R24.reuse, RZ ;  /* 0x0000001805047219 */ /* 0x084fe400000006ff */
[-CC-:B------:R-:W-:Y:S02]  /*3fe0*/  SHF.R.U64 R14, R10, R24.reuse, R3.reuse ;  /* 0x000000180a0e7219 */ /* 0x180fe40000001203 */
[----:B------:R-:W-:Y:S02]  /*3ff0*/  SHF.R.U32.HI R5, RZ, R24, R3 ;  /* 0x00000018ff057219 */ /* 0x000fe40000011603 */
[----:B------:R-:W-:Y:S01]  /*4000*/  LOP3.LUT R19, RZ, R4, RZ, 0x33, !PT ;  /* 0x00000004ff137212 */ /* 0x000fe200078e33ff */
[----:B------:R-:W2:Y:S01]  /*4010*/  LDC R28, c[0x0][0x638] ;  /* 0x00018e00ff1c7b82 */ /* 0x000ea20000000800 */
[----:B------:R-:W-:Y:S01]  /*4020*/  SHF.L.U32 R24, R7, R24, RZ ;  /* 0x0000001807187219 */ /* 0x000fe200000006ff */
[----:B------:R-:W-:-:S06]  /*4030*/  IMAD.MOV.U32 R4, RZ, RZ, R14 ;  /* 0x000000ffff047224 */ /* 0x000fcc00078e000e */
[----:B------:R-:W0:Y:S01]  /*4040*/  LDC R29, c[0x0][0x610] ;  /* 0x00018400ff1d7b82 */ /* 0x000e220000000800 */
[----:B----4-:R-:W-:Y:S05]  /*4050*/  @!P0 BRA `(.L_x_70) ;  /* 0x0000000000288947 */ /* 0x010fea0003800000 */
        /* <DEDUP_REMOVED lines=10> */
.L_x_70:
[----:B------:R-:W4:Y:S01]  /*4100*/  LDC R3, c[0x0][0x65c] ;  /* 0x00019700ff037b82 */ /* 0x000f220000000800 */
[----:B-1-3--:R-:W-:Y:S01]  /*4110*/  SHF.R.U64 R0, R4, R25, R5 ;  /* 0x0000001904007219 */ /* 0x00afe20000001205 */
[----:B0-----:R-:W-:Y:S01]  /*4120*/  VIADD R5, R21, 0xffffffff ;  /* 0xffffffff15057836 */ /* 0x001fe20000000000 */
[----:B------:R-:W-:Y:S01]  /*4130*/  LOP3.LUT R19, R10, R19, RZ, 0xc0, !PT ;  /* 0x000000130a137212 */ /* 0x000fe200078ec0ff */
[----:B------:R-:W-:-:S03]  /*4140*/  IMAD.MOV R13, RZ, RZ, -R13 ;  /* 0x000000ffff0d7224 */ /* 0x000fc600078e0a0d */
[----:B------:R-:W-:Y:S01]  /*4150*/  LOP3.LUT R5, R12, R5, RZ, 0xc0, !PT ;  /* 0x000000050c057212 */ /* 0x000fe200078ec0ff */
[----:B------:R-:W-:Y:S01]  /*4160*/  IMAD R19, R24, R0, R19 ;  /* 0x0000000018137224 */ /* 0x000fe200078e0213 */
[----:B----4-:R-:W-:Y:S01]  /*4170*/  ISETP.NE.AND P0, PT, R3, 0x1, PT ;  /* 0x000000010300780c */ /* 0x010fe20003f05270 */
[----:B------:R-:W-:-:S04]  /*4180*/  IMAD.MOV R3, RZ, RZ, -R0 ;  /* 0x000000ffff037224 */ /* 0x000fc800078e0a00 */
[----:B--2---:R-:W-:Y:S02]  /*4190*/  IMAD R0, R3, R28, R14 ;  /* 0x0000001c03007224 */ /* 0x004fe400078e020e */
[----:B------:R-:W-:Y:S02]  /*41a0*/  IMAD.MOV.U32 R3, RZ, RZ, 0x1 ;  /* 0x00000001ff037424 */ /* 0x000fe400078e00ff */
[----:B------:R-:W-:-:S03]  /*41b0*/  IMAD R4, R0, R21, R5 ;  /* 0x0000001500047224 */ /* 0x000fc600078e0205 */
[----:B------:R-:W-:Y:S01]  /*41c0*/  PRMT R0, R3, 0x7610, R0 ;  /* 0x0000761003007816 */ /* 0x000fe20000000000 */
[----:B------:R-:W-:-:S04]  /*41d0*/  @P0 IMAD R22, R15, R13, R20 ;  /* 0x0000000d0f160224 */ /* 0x000fc800078e0214 */
[----:B------:R-:W-:-:S05]  /*41e0*/  IMAD R19, R19, R29, R22 ;  /* 0x0000001d13137224 */ /* 0x000fca00078e0216 */
[----:B------:R-:W-:Y:S02]  /*41f0*/  SEL R22, R4, R19, !P0 ;  /* 0x0000001304167207 */ /* 0x000fe40004000000 */
[----:B------:R-:W-:-:S07]  /*4200*/  SEL R19, R19, R4, !P0 ;  /* 0x0000000413137207 */ /* 0x000fce0004000000 */
.L_x_68:
[----:B------:R-:W-:Y:S02]  /*4210*/  LOP3.LUT P0, RZ, R0, 0xff, RZ, 0xc0, !PT ;  /* 0x000000ff00ff7812 */ /* 0x000fe4000780c0ff */
[----:B------:R-:W-:-:S11]  /*4220*/  LOP3.LUT R55, R55, 0x1, RZ, 0x3c, !PT ;  /* 0x0000000137377812 */ /* 0x000fd600078e3cff */
[----:B------:R-:W-:Y:S05]  /*4230*/  @P0 BRA `(.L_x_71) ;  /* 0xffffffdc00740947 */ /* 0x000fea000383ffff */
[----:B------:R-:W-:Y:S05]  /*4240*/  EXIT ;  /* 0x000000000000794d */ /* 0x000fea0003800000 */
.L_x_18:
[----:B------:R-:W-:-:S08]  /*4250*/  ISETP.NE.AND P0, PT, R5, RZ, PT ;  /* 0x000000ff0500720c */ /* 0x000fd00003f05270 */
[----:B0-----:R-:W0:-:S00]  /*4260*/  USETMAXREG.DEALLOC.CTAPOOL 0x28 ;  /* 0x00000028000079c8 */ /* 0x001e0000080e0500 */
[----:B------:R-:W-:Y:S05]  /*4270*/  @P0 EXIT ;  /* 0x000000000000094d */ /* 0x000fea0003800000 */
[----:B0-----:R-:W-:Y:S01]  /*4280*/  LOP3.LUT P0, RZ, R8, 0xff, RZ, 0xc0, !PT ;  /* 0x000000ff08ff7812 */ /* 0x001fe2000780c0ff */
[----:B------:R-:W-:Y:S02]  /*4290*/  IMAD.MOV.U32 R0, RZ, RZ, 0x1 ;  /* 0x00000001ff007424 */ /* 0x000fe400078e00ff */
[----:B------:R-:W-:-:S10]  /*42a0*/  IMAD.MOV.U32 R9, RZ, RZ, RZ ;  /* 0x000000ffff097224 */ /* 0x000fd400078e00ff */
[----:B------:R-:W-:Y:S05]  /*42b0*/  @!P0 BRA `(.L_x_72) ;  /* 0x0000000c00388947 */ /* 0x000fea0003800000 */
[----:B------:R-:W0:Y:S01]  /*42c0*/  S2R R8, SR_CgaCtaId ;  /* 0x0000000000087919 */ /* 0x000e220000008800 */
[----:B------:R-:W-:Y:S01]  /*42d0*/  LOP3.LUT P0, RZ, R4, 0x1f, RZ, 0xc0, !PT ;  /* 0x0000001f04ff7812 */ /* 0x000fe2000780c0ff */
[----:B------:R-:W-:Y:S01]  /*42e0*/  ULDC UR5, c[0x0][0x658] ;  /* 0x0001960000057ab9 */ /* 0x000fe20000000800 */
[----:B------:R-:W-:Y:S01]  /*42f0*/  UMOV UR6, 0xffffffff ;  /* 0xffffffff00067882 */ /* 0x000fe20000000000 */
[----:B------:R-:W-:Y:S01]  /*4300*/  BSSY B0, `(.L_x_72) ;  /* 0x00000c9000007945 */ /* 0x000fe20003800000 */
[C---:B------:R-:W-:Y:S01]  /*4310*/  ISETP.NE.AND P2, PT, R3.reuse, RZ, PT ;  /* 0x000000ff0300720c */ /* 0x040fe20003f45270 */
[----:B------:R-:W-:Y:S01]  /*4320*/  USHF.L.U32 UR6, UR6, UR5, URZ ;  /* 0x0000000506067299 */ /* 0x000fe2000800063f */
[----:B------:R-:W-:Y:S01]  /*4330*/  ISETP.NE.OR P0, PT, R3, RZ, !P0 ;  /* 0x000000ff0300720c */ /* 0x000fe20004705670 */
[----:B------:R-:W-:Y:S01]  /*4340*/  IMAD.MOV.U32 R10, RZ, RZ, 0x1 ;  /* 0x00000001ff0a7424 */ /* 0x000fe200078e00ff */
[----:B------:R-:W-:Y:S01]  /*4350*/  LOP3.LUT R3, R16, 0x2, RZ, 0xfc, !PT ;  /* 0x0000000210037812 */ /* 0x000fe200078efcff */
[----:B------:R-:W-:Y:S01]  /*4360*/  IMAD.MOV.U32 R0, RZ, RZ, 0x1 ;  /* 0x00000001ff007424 */ /* 0x000fe200078e00ff */
[----:B------:R-:W-:Y:S01]  /*4370*/  ULDC UR4, c[0x0][0x600] ;  /* 0x0001800000047ab9 */ /* 0x000fe20000000800 */
[----:B------:R-:W-:Y:S01]  /*4380*/  IMAD.MOV.U32 R9, RZ, RZ, RZ ;  /* 0x000000ffff097224 */ /* 0x000fe200078e00ff */
[----:B------:R-:W-:Y:S01]  /*4390*/  UMOV UR7, 0x1 ;  /* 0x0000000100077882 */ /* 0x000fe20000000000 */
[----:B------:R-:W-:-:S02]  /*43a0*/  UIADD3 UR19, UR40, 0x1, URZ ;  /* 0x0000000128137890 */ /* 0x000fc4000fffe03f */
[----:B------:R-:W-:Y:S02]  /*43b0*/  UIADD3 UR15, UR4, -0x1, URZ ;  /* 0xffffffff040f7890 */ /* 0x000fe4000fffe03f */
[----:B------:R-:W-:Y:S02]  /*43c0*/  USHF.L.U32 UR17, UR7, UR5, URZ ;  /* 0x0000000507117299 */ /* 0x000fe4000800063f */
[----:B------:R-:W-:Y:S01]  /*43d0*/  ULOP3.LUT UR16, URZ, UR6, URZ, 0x33, !UPT ;  /* 0x000000063f107292 */ /* 0x000fe2000f8e333f */
[----:B------:R-:W-:Y:S01]  /*43e0*/  ULDC.64 UR20, c[0x0][0x198] ;  /* 0x0000660000147ab9 */ /* 0x000fe20000000a00 */
[C---:B0-----:R-:W-:Y:S02]  /*43f0*/  IMAD.SHL.U32 R11, R8.reuse, 0x10, RZ ;  /* 0x00000010080b7824 */ /* 0x041fe400078e00ff */
[----:B------:R-:W-:-:S03]  /*4400*/  IMAD.SHL.U32 R8, R8, 0x100, RZ ;  /* 0x0000010008087824 */ /* 0x000fc600078e00ff */
[----:B------:R-:W-:Y:S02]  /*4410*/  LOP3.LUT R11, R11, 0x10, RZ, 0xc0, !PT ;  /* 0x000000100b0b7812 */ /* 0x000fe400078ec0ff */
[----:B------:R-:W-:-:S07]  /*4420*/  LOP3.LUT R8, R8, 0x100, RZ, 0xc0, !PT ;  /* 0x0000010008087812 */ /* 0x000fce00078ec0ff */
.L_x_84:
[----:B------:R-:W-:-:S03]  /*4430*/  UMOV UR4, 0xffffffff ;  /* 0xffffffff00047882 */ /* 0x000fc60000000000 */
[----:B------:R-:W-:Y:S05]  /*4440*/  BRA.DIV UR4, `(.L_x_73) ;  /* 0x00000012040c7947 */ /* 0x000fea000b800000 */
[----:B------:R-:W-:-:S13]  /*4450*/  ELECT P6, URZ, PT ;  /* 0x00000000003f782f */ /* 0x000fda00038c0000 */
.L_x_98:
[----:B------:R-:W0:Y:S01]  /*4460*/  LDC R4, c[0x0][0x28c] ;  /* 0x0000a300ff047b82 */ /* 0x000e220000000800 */
[----:B------:R-:W-:Y:S01]  /*4470*/  BSSY B1, `(.L_x_74) ;  /* 0x0000039000017945 */ /* 0x000fe20003800000 */
[----:B0-----:R-:W-:-:S13]  /*4480*/  ISETP.LT.OR P6, PT, R4, 0x1, !P6 ;  /* 0x000000010400780c */ /* 0x001fda00077c1670 */
[----:B------:R-:W-:Y:S05]  /*4490*/  @P6 BRA `(.L_x_75) ;  /* 0x0000000000d86947 */ /* 0x000fea0003800000 */
[----:B------:R-:W-:Y:S02]  /*44a0*/  IMAD R22, R22, 0x20, R11 ;  /* 0x0000002016167824 */ /* 0x000fe400078e020b */
[----:B------:R-:W-:Y:S02]  /*44b0*/  IMAD.SHL.U32 R19, R19, 0x40, RZ ;  /* 0x0000004013137824 */ /* 0x000fe400078e00ff */
[----:B------:R-:W-:Y:S02]  /*44c0*/  IMAD.MOV.U32 R14, RZ, RZ, RZ ;  /* 0x000000ffff0e7224 */ /* 0x000fe400078e00ff */
[----:B------:R-:W-:Y:S02]  /*44d0*/  IMAD.U32 R15, RZ, RZ, UR19 ;  /* 0x00000013ff0f7e24 */ /* 0x000fe4000f8e00ff */
[----:B------:R-:W-:Y:S02]  /*44e0*/  IMAD.MOV.U32 R4, RZ, RZ, R0 ;  /* 0x000000ffff047224 */ /* 0x000fe400078e0000 */
[----:B------:R-:W-:-:S07]  /*44f0*/  IMAD.MOV.U32 R5, RZ, RZ, R9 ;  /* 0x000000ffff057224 */ /* 0x000fce00078e0009 */
.L_x_79:
[----:B------:R-:W0:Y:S01]  /*4500*/  S2R R7, SR_CgaCtaId ;  /* 0x0000000000077919 */ /* 0x000e220000008800 */
[----:B------:R-:W-:-:S04]  /*4510*/  MOV R6, 0x400 ;  /* 0x0000040000067802 */ /* 0x000fc80000000f00 */
[----:B0-----:R-:W-:Y:S02]  /*4520*/  LEA R12, R7, R6, 0x18 ;  /* 0x00000006070c7211 */ /* 0x001fe400078ec0ff */
[----:B------:R-:W-:Y:S01]  /*4530*/  SHF.L.U32 R6, R4, 0x1f, RZ ;  /* 0x0000001f04067819 */ /* 0x000fe200000006ff */
[----:B------:R-:W0:Y:S02]  /*4540*/  @!P2 LDC R7, c[0x0][0x500] ;  /* 0x00014000ff07ab82 */ /* 0x000e240000000800 */
[----:B------:R-:W-:-:S04]  /*4550*/  IMAD R13, R5, 0x8, R12 ;  /* 0x00000008050d7824 */ /* 0x000fc800078e020c */
[----:B------:R-:W1:Y:S02]  /*4560*/  SYNCS.PHASECHK.TRANS64.TRYWAIT P1, [R13+URZ+0x258], R6 ;  /* 0x000258060d0075a7 */ /* 0x000e64000802017f */
[----:B-1----:R-:W-:Y:S05]  /*4570*/  @!P1 BRA `(.L_x_76) ;  /* 0x0000000c00e09947 */ /* 0x002fea0003800000 */
.L_x_99:
[----:B-1----:R-:W-:Y:S01]  /*4580*/  PRMT R6, R3, 0x9910, RZ ;  /* 0x0000991003067816 */ /* 0x002fe200000000ff */
[----:B0-----:R0:W-:Y:S03]  /*4590*/  @!P2 SYNCS.ARRIVE.TRANS64 RZ, [R13+URZ], R7 ;  /* 0x000000070dffa9a7 */ /* 0x0011e6000800003f */
[----:B------:R-:W-:-:S13]  /*45a0*/  ISETP.NE.AND P1, PT, R6, 0x2, PT ;  /* 0x000000020600780c */ /* 0x000fda0003f25270 */
[----:B0-----:R-:W-:Y:S05]  /*45b0*/  @P1 BRA `(.L_x_77) ;  /* 0x0000000000041947 */ /* 0x001fea0003800000 */
[----:B------:R-:W-:Y:S01]  /*45c0*/  BPT.TRAP 0x1 ;  /* 0x000000040000795c */ /* 0x000fe20000300000 */
.L_x_77:
[----:B------:R-:W-:Y:S05]  /*45d0*/  @P0 BRA `(.L_x_78) ;  /* 0x0000000000040947 */ /* 0x000fea0003800000 */
[----:B------:R-:W-:Y:S01]  /*45e0*/  BPT.TRAP 0x1 ;  /* 0x000000040000795c */ /* 0x000fe20000300000 */
.L_x_78:
[----:B------:R-:W-:Y:S01]  /*45f0*/  IMAD R6, R5, 0x200, R8 ;  /* 0x0000020005067824 */ /* 0x000fe200078e0208 */
[----:B------:R-:W-:Y:S01]  /*4600*/  R2UR UR9, R13 ;  /* 0x000000000d0972ca */ /* 0x000fe200000e0000 */
[--C-:B------:R-:W-:Y:S01]  /*4610*/  IMAD R7, R5, 0x800, R12.reuse ;  /* 0x0000080005077824 */ /* 0x100fe200078e020c */
[----:B------:R-:W-:Y:S01]  /*4620*/  UIADD3 UR4, UP0, UR20, 0xf0, URZ ;  /* 0x000000f014047890 */ /* 0x000fe2000ff1e03f */
[----:B------:R-:W-:Y:S01]  /*4630*/  IMAD R6, R6, 0x2, R12 ;  /* 0x0000000206067824 */ /* 0x000fe200078e020c */
[----:B------:R-:W-:Y:S01]  /*4640*/  R2UR UR11, R19 ;  /* 0x00000000130b72ca */ /* 0x000fe200000e0000 */
[----:B------:R-:W-:Y:S01]  /*4650*/  VIADD R15, R15, 0xffffffff ;  /* 0xffffffff0f0f7836 */ /* 0x000fe20000000000 */
[----:B------:R-:W-:Y:S01]  /*4660*/  R2UR UR5, R7 ;  /* 0x00000000070572ca */ /* 0x000fe200000e0000 */
[----:B------:R-:W-:Y:S01]  /*4670*/  UIADD3 UR22, UP1, UR20, 0x1f0, URZ ;  /* 0x000001f014167890 */ /* 0x000fe2000ff3e03f */
[----:B------:R-:W-:Y:S01]  /*4680*/  R2UR UR8, R6 ;  /* 0x00000000060872ca */ /* 0x000fe200000e0000 */
[----:B------:R-:W-:Y:S01]  /*4690*/  VIADD R5, R5, 0x1 ;  /* 0x0000000105057836 */ /* 0x000fe20000000000 */
[----:B------:R-:W-:Y:S01]  /*46a0*/  R2UR UR10, R14 ;  /* 0x000000000e0a72ca */ /* 0x000fe200000e0000 */
[----:B------:R-:W-:Y:S01]  /*46b0*/  UIADD3.X UR23, URZ, UR21, URZ, UP1, !UPT ;  /* 0x000000153f177290 */ /* 0x000fe20008ffe43f */
[----:B------:R-:W-:Y:S01]  /*46c0*/  R2UR UR12, R17 ;  /* 0x00000000110c72ca */ /* 0x000fe200000e0000 */
[----:B------:R-:W-:Y:S01]  /*46d0*/  UMOV UR6, 0x0 ;  /* 0x0000000000067882 */ /* 0x000fe20000000000 */
[----:B------:R-:W-:Y:S01]  /*46e0*/  R2UR UR18, R22 ;  /* 0x00000000161272ca */ /* 0x000fe200000e0000 */
[----:B------:R-:W-:Y:S01]  /*46f0*/  UMOV UR7, 0x10000000 ;  /* 0x1000000000077882 */ /* 0x000fe20000000000 */
[----:B------:R-:W-:Y:S01]  /*4700*/  ISETP.GT.AND P3, PT, R15, 0x1, PT ;  /* 0x000000010f00780c */ /* 0x000fe20003f64270 */
[----:B------:R-:W-:Y:S01]  /*4710*/  UMOV UR24, 0x30000 ;  /* 0x0003000000187882 */ /* 0x000fe20000000000 */
[C---:B------:R-:W-:Y:S01]  /*4720*/  ISETP.NE.AND P1, PT, R5.reuse, 0x4b, PT ;  /* 0x0000004b0500780c */ /* 0x040fe20003f25270 */
[----:B------:R-:W-:Y:S01]  /*4730*/  UIADD3 UR13, UR5, 0x580, URZ ;  /* 0x00000580050d7890 */ /* 0x000fe2000fffe03f */
[----:B------:R-:W-:Y:S01]  /*4740*/  VIADD R14, R14, 0x10 ;  /* 0x000000100e0e7836 */ /* 0x000fe20000000000 */
[----:B------:R-:W-:Y:S01]  /*4750*/  UIADD3.X UR5, URZ, UR21, URZ, UP0, !UPT ;  /* 0x000000153f057290 */ /* 0x000fe200087fe43f */
[----:B------:R-:W-:Y:S01]  /*4760*/  SEL R7, RZ, 0x1, P1 ;  /* 0x00000001ff077807 */ /* 0x000fe20000800000 */
[----:B------:R-:W-:Y:S01]  /*4770*/  UIADD3 UR14, UR8, 0x25d80, URZ ;  /* 0x00025d80080e7890 */ /* 0x000fe2000fffe03f */
[----:B------:R-:W-:-:S02]  /*4780*/  SEL R5, R5, RZ, P1 ;  /* 0x000000ff05057207 */ /* 0x000fc40000800000 */
[----:B------:R-:W-:Y:S01]  /*4790*/  UMOV UR8, UR13 ;  /* 0x0000000d00087c82 */ /* 0x000fe20008000000 */
[----:B------:R-:W-:-:S03]  /*47a0*/  LOP3.LUT R4, R4, R7, RZ, 0x3c, !PT ;  /* 0x0000000704047212 */ /* 0x000fc600078e3cff */
[----:B------:R0:W-:Y:S02]  /*47b0*/  UTMALDG.3D [UR8], [UR4], desc[UR6] ;  /* 0x00000608040075b4 */ /* 0x0001e40008011000 */
[----:B0-----:R-:W-:Y:S01]  /*47c0*/  UMOV UR8, UR14 ;  /* 0x0000000e00087c82 */ /* 0x001fe20008000000 */
[----:B------:R-:W-:Y:S02]  /*47d0*/  UMOV UR11, UR18 ;  /* 0x00000012000b7c82 */ /* 0x000fe40008000000 */
[----:B------:R0:W-:Y:S02]  /*47e0*/  UTMALDG.3D.MULTICAST [UR8], [UR22], UR24, desc[UR6] ;  /* 0x00000608160073b4 */ /* 0x0001e40008011818 */
[----:B0-----:R-:W-:Y:S05]  /*47f0*/  @P3 BRA `(.L_x_79) ;  /* 0xfffffffc00403947 */ /* 0x001fea000383ffff */
.L_x_75:
[----:B------:R-:W-:Y:S05]  /*4800*/  BSYNC B1 ;  /* 0x0000000000017941 */ /* 0x000fea0003800000 */
.L_x_74:
[----:B------:R-:W2:Y:S01]  /*4810*/  LDL.64 R12, [R1] ;  /* 0x00000000010c7983 */ /* 0x000ea20000100a00 */
[----:B------:R-:W-:Y:S01]  /*4820*/  LOP3.LUT P4, RZ, R10, 0xff, RZ, 0xc0, !PT ;  /* 0x000000ff0aff7812 */ /* 0x000fe2000788c0ff */
[----:B------:R-:W-:Y:S01]  /*4830*/  VIADD R6, R9, UR40 ;  /* 0x0000002809067c36 */ /* 0x000fe20008000000 */
[----:B------:R-:W-:Y:S01]  /*4840*/  ULDC.64 UR4, c[0x0][0x650] ;  /* 0x0001940000047ab9 */ /* 0x000fe20000000a00 */
[----:B------:R-:W-:Y:S01]  /*4850*/  IMAD.U32 R9, RZ, RZ, UR40 ;  /* 0x00000028ff097e24 */ /* 0x000fe2000f8e00ff */
[----:B------:R-:W-:Y:S01]  /*4860*/  UISETP.GE.U32.AND UP0, UPT, UR40, 0x4b, UPT ;  /* 0x0000004b2800788c */ /* 0x000fe2000bf06070 */
[----:B------:R-:W-:Y:S01]  /*4870*/  BSSY B1, `(.L_x_80) ;  /* 0x000006f000017945 */ /* 0x000fe20003800000 */
[----:B------:R-:W-:Y:S01]  /*4880*/  ISETP.GT.U32.AND P1, PT, R6, 0x4a, PT ;  /* 0x0000004a0600780c */ /* 0x000fe20003f24070 */
[----:B------:R-:W-:Y:S01]  /*4890*/  IMAD.MOV.U32 R19, RZ, RZ, -0x1 ;  /* 0xffffffffff137424 */ /* 0x000fe200078e00ff */
[----:B------:R-:W-:Y:S01]  /*48a0*/  PRMT R10, RZ, 0x7610, R10 ;  /* 0x00007610ff0a7816 */ /* 0x000fe2000000000a */
[----:B------:R-:W-:Y:S01]  /*48b0*/  IMAD.MOV.U32 R22, RZ, RZ, -0x1 ;  /* 0xffffffffff167424 */ /* 0x000fe200078e00ff */
[----:B------:R-:W-:Y:S01]  /*48c0*/  ISETP.LT.U32.AND P1, PT, R9, 0x4b, P1 ;  /* 0x0000004b0900780c */ /* 0x000fe20000f21070 */
[----:B------:R-:W-:Y:S01]  /*48d0*/  IMAD.MOV.U32 R17, RZ, RZ, -0x1 ;  /* 0xffffffffff117424 */ /* 0x000fe200078e00ff */
[----:B------:R-:W-:Y:S01]  /*48e0*/  PLOP3.LUT P3, PT, PT, PT, UP0, 0x80, 0x0 ;  /* 0x000000000000781c */ /* 0x000fe20003f6f008 */
[----:B------:R-:W0:Y:S01]  /*48f0*/  @P4 S2R R5, SR_CgaCtaId ;  /* 0x0000000000054919 */ /* 0x000e220000008800 */
[----:B------:R-:W-:-:S04]  /*4900*/  @P4 MOV R4, 0x400 ;  /* 0x0000040000044802 */ /* 0x000fc80000000f00 */
[----:B0-----:R-:W-:Y:S01]  /*4910*/  @P4 LEA R7, R5, R4, 0x18 ;  /* 0x0000000405074211 */ /* 0x001fe200078ec0ff */
[----:B------:R-:W-:-:S03]  /*4920*/  IMAD.WIDE.U32 R4, R6, 0x1b4e81b5, RZ ;  /* 0x1b4e81b506047825 */ /* 0x000fc600078e00ff */
[----:B------:R0:W-:Y:S01]  /*4930*/  @P4 SYNCS.ARRIVE.TRANS64.A1T0 RZ, [R7+URZ+0x4e8], RZ ;  /* 0x0004e8ff07ff49a7 */ /* 0x0001e2000810003f */
[----:B------:R-:W-:Y:S02]  /*4940*/  PRMT R4, RZ, 0x7610, R4 ;  /* 0x00007610ff047816 */ /* 0x000fe40000000004 */
[----:B0-----:R-:W-:Y:S02]  /*4950*/  SHF.R.U32.HI R7, RZ, 0x3, R5 ;  /* 0x00000003ff077819 */ /* 0x001fe40000011605 */
[----:B------:R-:W-:-:S03]  /*4960*/  SEL R5, RZ, 0x1, !P1 ;  /* 0x00000001ff057807 */ /* 0x000fc60004800000 */
[----:B------:R-:W-:Y:S01]  /*4970*/  IMAD R9, R7, -0x4b, R6 ;  /* 0xffffffb507097824 */ /* 0x000fe200078e0206 */
[----:B------:R-:W-:-:S04]  /*4980*/  LOP3.LUT R0, R0, R5, RZ, 0x3c, !PT ;  /* 0x0000000500007212 */ /* 0x000fc800078e3cff */
[----:B------:R-:W-:Y:S02]  /*4990*/  @P3 LOP3.LUT R0, R0, 0x1, R7, 0x78, !PT ;  /* 0x0000000100003812 */ /* 0x000fe400078e7807 */
[----:B--2---:R-:W-:-:S04]  /*49a0*/  IADD3 R18, P4, R18, R12, RZ ;  /* 0x0000000c12127210 */ /* 0x004fc80007f9e0ff */
[----:B------:R-:W-:Y:S01]  /*49b0*/  ISETP.GE.U32.AND P1, PT, R18, UR4, PT ;  /* 0x0000000412007c0c */ /* 0x000fe2000bf26070 */
[----:B------:R-:W-:-:S05]  /*49c0*/  IMAD.X R2, R2, 0x1, R23, P4 ;  /* 0x0000000102027824 */ /* 0x000fca00020e0617 */
[----:B------:R-:W-:-:S13]  /*49d0*/  ISETP.GE.U32.AND.EX P1, PT, R2, UR5, PT, P1 ;  /* 0x0000000502007c0c */ /* 0x000fda000bf26110 */
[----:B------:R-:W-:Y:S05]  /*49e0*/  @P1 BRA `(.L_x_81) ;  /* 0x00000004005c1947 */ /* 0x000fea0003800000 */
[----:B------:R-:W0:Y:S01]  /*49f0*/  S2R R12, SR_CTAID.X ;  /* 0x00000000000c7919 */ /* 0x000e220000002500 */
[----:B------:R-:W-:Y:S01]  /*4a00*/  ULDC.64 UR4, c[0x0][0x628] ;  /* 0x00018a0000047ab9 */ /* 0x000fe20000000a00 */
[----:B------:R-:W-:Y:S01]  /*4a10*/  ULDC UR7, c[0x0][0x630] ;  /* 0x00018c0000077ab9 */ /* 0x000fe20000000800 */
[----:B------:R-:W-:Y:S01]  /*4a20*/  ISETP.NE.U32.AND P1, PT, RZ, UR4, PT ;  /* 0x00000004ff007c0c */ /* 0x000fe2000bf25070 */
[----:B------:R-:W1:Y:S01]  /*4a30*/  S2R R13, SR_CTAID.Y ;  /* 0x00000000000d7919 */ /* 0x000e620000002600 */
[----:B------:R-:W-:Y:S01]  /*4a40*/  ULDC UR8, c[0x0][0x150] ;  /* 0x0000540000087ab9 */ /* 0x000fe20000000800 */
[----:B------:R-:W-:Y:S01]  /*4a50*/  IMAD.MOV.U32 R4, RZ, RZ, R18 ;  /* 0x000000ffff047224 */ /* 0x000fe200078e0012 */
[----:B------:R-:W-:Y:S01]  /*4a60*/  ISETP.NE.AND.EX P1, PT, RZ, UR5, PT, P1 ;  /* 0x00000005ff007c0c */ /* 0x000fe2000bf25310 */
[----:B------:R-:W-:Y:S01]  /*4a70*/  IMAD.MOV.U32 R5, RZ, RZ, R2 ;  /* 0x000000ffff057224 */ /* 0x000fe200078e0002 */
[----:B0-----:R-:W-:-:S11]  /*4a80*/  I2FP.F32.U32 R14, R12 ;  /* 0x0000000c000e7245 */ /* 0x001fd60000201000 */
[----:B------:R-:W-:Y:S05]  /*4a90*/  @!P1 BRA `(.L_x_82) ;  /* 0x0000000000289947 */ /* 0x000fea0003800000 */
[----:B------:R-:W-:Y:S02]  /*4aa0*/  ULDC UR6, c[0x0][0x634] ;  /* 0x00018d0000067ab9 */ /* 0x000fe40000000800 */
[----:B------:R-:W-:-:S05]  /*4ab0*/  IADD3 R5, P1, R18, UR6, RZ ;  /* 0x0000000612057c10 */ /* 0x000fca000ff3e0ff */
[----:B------:R-:W-:-:S04]  /*4ac0*/  IMAD.X R15, RZ, RZ, R2, P1 ;  /* 0x000000ffff0f7224 */ /* 0x000fc800008e0602 */
[----:B------:R-:W-:-:S04]  /*4ad0*/  IMAD.WIDE.U32 R6, R15, UR4, RZ ;  /* 0x000000040f067c25 */ /* 0x000fc8000f8e00ff */
[----:B------:R-:W-:-:S04]  /*4ae0*/  IMAD.WIDE.U32 R6, P1, R5, UR5, R6 ;  /* 0x0000000505067c25 */ /* 0x000fc8000f820006 */
[----:B------:R-:W-:-:S04]  /*4af0*/  IMAD.WIDE.U32 R4, R5, UR4, RZ ;  /* 0x0000000405047c25 */ /* 0x000fc8000f8e00ff */
[----:B------:R-:W-:Y:S01]  /*4b00*/  IMAD.MOV.U32 R4, RZ, RZ, R7 ;  /* 0x000000ffff047224 */ /* 0x000fe200078e0007 */
[----:B------:R-:W-:Y:S01]  /*4b10*/  IADD3 RZ, P3, R5, R6, RZ ;  /* 0x0000000605ff7210 */ /* 0x000fe20007f7e0ff */
[----:B------:R-:W-:-:S04]  /*4b20*/  IMAD.X R5, RZ, RZ, RZ, P1 ;  /* 0x000000ffff057224 */ /* 0x000fc800008e06ff */
[----:B------:R-:W-:-:S08]  /*4b30*/  IMAD.WIDE.U32.X R4, R15, UR5, R4, P3 ;  /* 0x000000050f047c25 */ /* 0x000fd000098e0404 */
.L_x_82:
[----:B------:R-:W0:Y:S01]  /*4b40*/  LDC R21, c[0x0][0x65c] ;  /* 0x00019700ff157b82 */ /* 0x000e220000000800 */
[--C-:B------:R-:W-:Y:S01]  /*4b50*/  SHF.R.U64 R17, R4, UR7, R5.reuse ;  /* 0x0000000704117c19 */ /* 0x100fe20008001205 */
[----:B------:R-:W-:Y:S01]  /*4b60*/  FMUL R14, R14, UR8 ;  /* 0x000000080e0e7c20 */ /* 0x000fe20008400000 */
[----:B------:R-:W-:Y:S01]  /*4b70*/  SHF.R.U32.HI R4, RZ, UR7, R5 ;  /* 0x00000007ff047c19 */ /* 0x000fe20008011605 */
[----:B------:R-:W-:Y:S01]  /*4b80*/  ULDC UR6, c[0x0][0x154] ;  /* 0x0000550000067ab9 */ /* 0x000fe20000000800 */
[----:B------:R-:W-:Y:S01]  /*4b90*/  IADD3 R15, P1, RZ, -R17, RZ ;  /* 0x80000011ff0f7210 */ /* 0x000fe20007f3e0ff */
[----:B------:R-:W-:Y:S01]  /*4ba0*/  ULDC.64 UR4, c[0x0][0x620] ;  /* 0x0001880000047ab9 */ /* 0x000fe20000000a00 */
[----:B-1----:R-:W-:Y:S01]  /*4bb0*/  I2FP.F32.U32 R5, R13 ;  /* 0x0000000d00057245 */ /* 0x002fe20000201000 */
[----:B------:R-:W1:Y:S01]  /*4bc0*/  LDC R19, c[0x0][0x144] ;  /* 0x00005100ff137b82 */ /* 0x000e620000000800 */
[----:B------:R-:W2:Y:S01]  /*4bd0*/  F2I.U32.TRUNC.NTZ R14, R14 ;  /* 0x0000000e000e7305 */ /* 0x000ea2000020f000 */
[----:B------:R-:W-:-:S02]  /*4be0*/  IMAD.X R4, RZ, RZ, ~R4, P1 ;  /* 0x000000ffff047224 */ /* 0x000fc400008e0e04 */
[----:B------:R-:W-:Y:S01]  /*4bf0*/  FMUL R6, R5, UR6 ;  /* 0x0000000605067c20 */ /* 0x000fe20008400000 */
[----:B------:R-:W-:Y:S01]  /*4c00*/  IMAD.MOV.U32 R5, RZ, RZ, R2 ;  /* 0x000000ffff057224 */ /* 0x000fe200078e0002 */
[----:B------:R-:W-:Y:S01]  /*4c10*/  ULDC.64 UR6, c[0x0][0x640] ;  /* 0x0001900000067ab9 */ /* 0x000fe20000000a00 */
[----:B------:R-:W-:Y:S01]  /*4c20*/  IMAD R4, R4, UR4, RZ ;  /* 0x0000000404047c24 */ /* 0x000fe2000f8e02ff */
[----:B------:R-:W3:Y:S01]  /*4c30*/  LDC R20, c[0x0][0x148] ;  /* 0x00005200ff147b82 */ /* 0x000ee20000000800 */
[----:B------:R-:W-:Y:S01]  /*4c40*/  ISETP.NE.U32.AND P1, PT, RZ, UR6, PT ;  /* 0x00000006ff007c0c */ /* 0x000fe2000bf25070 */
[----:B------:R-:W4:Y:S01]  /*4c50*/  F2I.U32.TRUNC.NTZ R6, R6 ;  /* 0x0000000600067305 */ /* 0x000f22000020f000 */
[----:B------:R-:W-:Y:S02]  /*4c60*/  IMAD R7, R15, UR5, R4 ;  /* 0x000000050f077c24 */ /* 0x000fe4000f8e0204 */
[----:B------:R-:W-:Y:S01]  /*4c70*/  IMAD.MOV.U32 R4, RZ, RZ, R18 ;  /* 0x000000ffff047224 */ /* 0x000fe200078e0012 */
[----:B------:R-:W-:-:S02]  /*4c80*/  ISETP.NE.AND.EX P1, PT, RZ, UR7, PT, P1 ;  /* 0x00000007ff007c0c */ /* 0x000fc4000bf25310 */
[----:B0-----:R-:W-:Y:S01]  /*4c90*/  ISETP.NE.AND P4, PT, R21, 0x1, PT ;  /* 0x000000011500780c */ /* 0x001fe20003f85270 */
[----:B------:R-:W-:Y:S01]  /*4ca0*/  IMAD.WIDE.U32 R4, R15, UR4, R4 ;  /* 0x000000040f047c25 */ /* 0x000fe2000f8e0004 */
[----:B------:R-:W-:-:S03]  /*4cb0*/  ULDC UR4, c[0x0][0x618] ;  /* 0x0001860000047ab9 */ /* 0x000fc60000000800 */
[----:B--2---:R-:W-:Y:S02]  /*4cc0*/  IMAD.MOV R14, RZ, RZ, -R14 ;  /* 0x000000ffff0e7224 */ /* 0x004fe400078e0a0e */
[----:B------:R-:W-:Y:S02]  /*4cd0*/  IMAD.IADD R5, R5, 0x1, R7 ;  /* 0x0000000105057824 */ /* 0x000fe400078e0207 */
[----:B-1----:R-:W-:-:S03]  /*4ce0*/  IMAD R12, R19, R14, R12 ;  /* 0x0000000e130c7224 */ /* 0x002fc600078e020c */
[--C-:B------:R-:W-:Y:S01]  /*4cf0*/  SHF.R.U64 R14, R4, UR4, R5.reuse ;  /* 0x00000004040e7c19 */ /* 0x100fe20008001205 */
[----:B----4-:R-:W-:Y:S01]  /*4d00*/  IMAD.MOV R4, RZ, RZ, -R6 ;  /* 0x000000ffff047224 */ /* 0x010fe200078e0a06 */
[----:B------:R-:W-:Y:S01]  /*4d10*/  SHF.R.U32.HI R5, RZ, UR4, R5 ;  /* 0x00000004ff057c19 */ /* 0x000fe20008011605 */
[----:B------:R-:W-:Y:S02]  /*4d20*/  ULDC UR4, c[0x0][0x608] ;  /* 0x0001820000047ab9 */ /* 0x000fe40000000800 */
[----:B---3--:R-:W-:Y:S01]  /*4d30*/  @P4 IMAD R12, R20, R4, R13 ;  /* 0x00000004140c4224 */ /* 0x008fe200078e020d */
[--C-:B------:R-:W-:Y:S02]  /*4d40*/  SHF.R.U64 R19, R14, UR4, R5.reuse ;  /* 0x000000040e137c19 */ /* 0x100fe40008001205 */
[----:B------:R-:W-:Y:S01]  /*4d50*/  SHF.R.U32.HI R4, RZ, UR4, R5 ;  /* 0x00000004ff047c19 */ /* 0x000fe20008011605 */
[----:B------:R-:W-:-:S03]  /*4d60*/  ULDC UR4, c[0x0][0x658] ;  /* 0x0001960000047ab9 */ /* 0x000fc60000000800 */
[--C-:B------:R-:W-:Y:S02]  /*4d70*/  SHF.R.U64 R13, R19, UR4, R4.reuse ;  /* 0x00000004130d7c19 */ /* 0x100fe40008001204 */
[----:B------:R-:W-:-:S03]  /*4d80*/  SHF.R.U32.HI R4, RZ, UR4, R4 ;  /* 0x00000004ff047c19 */ /* 0x000fc60008011604 */
[----:B------:R-:W-:Y:S02]  /*4d90*/  IMAD.MOV.U32 R6, RZ, RZ, R13 ;  /* 0x000000ffff067224 */ /* 0x000fe400078e000d */
[----:B------:R-:W-:Y:S01]  /*4da0*/  IMAD.MOV.U32 R5, RZ, RZ, R4 ;  /* 0x000000ffff057224 */ /* 0x000fe200078e0004 */
[----:B------:R-:W-:Y:S06]  /*4db0*/  @!P1 BRA `(.L_x_83) ;  /* 0x00000000002c9947 */ /* 0x000fec0003800000 */
        /* <DEDUP_REMOVED lines=9> */
[----:B------:R-:W-:-:S04]  /*4e50*/  IMAD.WIDE.U32.X R4, R15, UR7, R4, P3 ;  /* 0x000000070f047c25 */ /* 0x000fc800098e0404 */
[----:B------:R-:W-:-:S07]  /*4e60*/  IMAD.MOV.U32 R6, RZ, RZ, R4 ;  /* 0x000000ffff067224 */ /* 0x000fce00078e0004 */
.L_x_83:
[----:B------:R-:W-:Y:S01]  /*4e70*/  ULDC UR4, c[0x0][0x648] ;  /* 0x0001920000047ab9 */ /* 0x000fe20000000800 */
[----:B------:R-:W-:Y:S01]  /*4e80*/  LOP3.LUT R4, R19, UR16, RZ, 0xc0, !PT ;  /* 0x0000001013047c12 */ /* 0x000fe2000f8ec0ff */
[----:B------:R-:W-:Y:S01]  /*4e90*/  ULDC UR5, c[0x0][0x610] ;  /* 0x0001840000057ab9 */ /* 0x000fe20000000800 */
[----:B------:R-:W-:Y:S01]  /*4ea0*/  SHF.R.U64 R5, R6, UR4, R5 ;  /* 0x0000000406057c19 */ /* 0x000fe20008001205 */
[----:B------:R-:W-:Y:S01]  /*4eb0*/  ULDC UR4, c[0x0][0x638] ;  /* 0x00018e0000047ab9 */ /* 0x000fe20000000800 */
[----:B------:R-:W-:-:S03]  /*4ec0*/  LOP3.LUT R14, R14, UR15, RZ, 0xc0, !PT ;  /* 0x0000000f0e0e7c12 */ /* 0x000fc6000f8ec0ff */
[----:B------:R-:W-:Y:S02]  /*4ed0*/  IMAD.MOV R6, RZ, RZ, -R5 ;  /* 0x000000ffff067224 */ /* 0x000fe400078e0a05 */
[----:B------:R-:W-:Y:S02]  /*4ee0*/  IMAD R5, R5, UR17, R4 ;  /* 0x0000001105057c24 */ /* 0x000fe4000f8e0204 */
[----:B------:R-:W-:Y:S01]  /*4ef0*/  IMAD R13, R6, UR4, R13 ;  /* 0x00000004060d7c24 */ /* 0x000fe2000f8e020d */
[----:B------:R-:W-:Y:S01]  /*4f00*/  ULDC UR4, c[0x0][0x600] ;  /* 0x0001800000047ab9 */ /* 0x000fe20000000800 */
[----:B------:R-:W-:Y:S02]  /*4f10*/  IMAD R12, R5, UR5, R12 ;  /* 0x00000005050c7c24 */ /* 0x000fe4000f8e020c */
[----:B------:R-:W-:Y:S02]  /*4f20*/  IMAD R13, R13, UR4, R14 ;  /* 0x000000040d0d7c24 */ /* 0x000fe4000f8e020e */
[----:B------:R-:W-:-:S03]  /*4f30*/  IMAD.MOV.U32 R4, RZ, RZ, 0x1 ;  /* 0x00000001ff047424 */ /* 0x000fc600078e00ff */
[----:B------:R-:W-:Y:S02]  /*4f40*/  SEL R22, R13, R12, !P4 ;  /* 0x0000000c0d167207 */ /* 0x000fe40006000000 */
[----:B------:R-:W-:-:S07]  /*4f50*/  SEL R19, R12, R13, !P4 ;  /* 0x0000000d0c137207 */ /* 0x000fce0006000000 */
.L_x_81:
[----:B------:R-:W-:Y:S05]  /*4f60*/  BSYNC B1 ;  /* 0x0000000000017941 */ /* 0x000fea0003800000 */
.L_x_80:
[----:B------:R-:W-:-:S13]  /*4f70*/  LOP3.LUT P1, RZ, R4, 0xff, RZ, 0xc0, !PT ;  /* 0x000000ff04ff7812 */ /* 0x000fda000782c0ff */
[----:B------:R-:W-:Y:S05]  /*4f80*/  @P1 BRA `(.L_x_84) ;  /* 0xfffffff400281947 */ /* 0x000fea000383ffff */
[----:B------:R-:W-:Y:S05]  /*4f90*/  BSYNC B0 ;  /* 0x0000000000007941 */ /* 0x000fea0003800000 */
.L_x_72:
[----:B------:R-:W-:-:S03]  /*4fa0*/  UMOV UR4, 0xffffffff ;  /* 0xffffffff00047882 */ /* 0x000fc60000000000 */
[----:B------:R-:W-:Y:S05]  /*4fb0*/  BRA.DIV UR4, `(.L_x_85) ;  /* 0x0000000604647947 */ /* 0x000fea000b800000 */
[----:B------:R-:W-:-:S13]  /*4fc0*/  ELECT P6, URZ, PT ;  /* 0x00000000003f782f */ /* 0x000fda00038c0000 */
.L_x_102:
[----:B------:R-:W-:Y:S04]  /*4fd0*/  BSSY B0, `(.L_x_86) ;  /* 0x0000034000007945 */ /* 0x000fe80003800000 */
[----:B------:R-:W-:Y:S05]  /*4fe0*/  @!P6 BRA `(.L_x_87) ;  /* 0x0000000000c8e947 */ /* 0x000fea0003800000 */
[----:B------:R-:W-:Y:S01]  /*4ff0*/  LOP3.LUT R16, R16, 0x2, RZ, 0xfc, !PT ;  /* 0x0000000210107812 */ /* 0x000fe200078efcff */
[----:B------:R-:W-:-:S03]  /*5000*/  IMAD.MOV.U32 R3, RZ, RZ, R0 ;  /* 0x000000ffff037224 */ /* 0x000fc600078e0000 */
[----:B------:R-:W-:-:S13]  /*5010*/  ISETP.NE.AND P0, PT, R16, 0x3, PT ;  /* 0x000000031000780c */ /* 0x000fda0003f05270 */
[----:B------:R-:W-:Y:S05]  /*5020*/  @!P0 BRA `(.L_x_88) ;  /* 0x0000000000048947 */ /* 0x000fea0003800000 */
[----:B------:R-:W-:Y:S01]  /*5030*/  BPT.TRAP 0x1 ;  /* 0x000000040000795c */ /* 0x000fe20000300000 */
.L_x_88:
[----:B------:R-:W0:Y:S01]  /*5040*/  S2R R5, SR_CgaCtaId ;  /* 0x0000000000057919 */ /* 0x000e220000008800 */
[----:B------:R-:W-:Y:S01]  /*5050*/  MOV R0, 0x400 ;  /* 0x0000040000007802 */ /* 0x000fe20000000f00 */
[----:B------:R-:W-:-:S03]  /*5060*/  IMAD.MOV.U32 R11, RZ, RZ, RZ ;  /* 0x000000ffff0b7224 */ /* 0x000fc600078e00ff */
[----:B0-----:R-:W-:-:S05]  /*5070*/  LEA R10, R5, R0, 0x18 ;  /* 0x00000000050a7211 */ /* 0x001fca00078ec0ff */
[----:B------:R-:W-:-:S07]  /*5080*/  VIADD R0, R10, 0x258 ;  /* 0x000002580a007836 */ /* 0x000fce0000000000 */
.L_x_93:
[----:B------:R-:W-:Y:S01]  /*5090*/  IMAD R7, R9, 0x8, R0 ;  /* 0x0000000809077824 */ /* 0x000fe200078e0200 */
[----:B------:R-:W-:Y:S01]  /*50a0*/  SHF.L.U32 R4, R3, 0x1f, RZ ;  /* 0x0000001f03047819 */ /* 0x000fe200000006ff */
[----:B------:R-:W-:-:S03]  /*50b0*/  VIADD R9, R9, 0x1 ;  /* 0x0000000109097836 */ /* 0x000fc60000000000 */
[----:B------:R-:W0:Y:S02]  /*50c0*/  SYNCS.PHASECHK.TRANS64.TRYWAIT P0, [R7+URZ], R4 ;  /* 0x00000004070075a7 */ /* 0x000e24000800017f */
[----:B------:R-:W-:-:S04]  /*50d0*/  ISETP.NE.AND P1, PT, R9, 0x4b, PT ;  /* 0x0000004b0900780c */ /* 0x000fc80003f25270 */
[----:B------:R-:W-:Y:S02]  /*50e0*/  SEL R2, RZ, 0x1, P1 ;  /* 0x00000001ff027807 */ /* 0x000fe40000800000 */
[----:B------:R-:W-:Y:S02]  /*50f0*/  SEL R9, R9, RZ, P1 ;  /* 0x000000ff09097207 */ /* 0x000fe40000800000 */
[----:B------:R-:W-:-:S03]  /*5100*/  LOP3.LUT R6, R3, R2, RZ, 0x3c, !PT ;  /* 0x0000000203067212 */ /* 0x000fc600078e3cff */
[----:B------:R-:W-:Y:S01]  /*5110*/  IMAD R8, R9, 0x8, R0 ;  /* 0x0000000809087824 */ /* 0x000fe200078e0200 */
[----:B------:R-:W-:Y:S01]  /*5120*/  SHF.L.U32 R5, R6, 0x1f, RZ ;  /* 0x0000001f06057819 */ /* 0x000fe200000006ff */
[----:B0-----:R-:W-:Y:S06]  /*5130*/  @!P0 BRA `(.L_x_89) ;  /* 0x0000000400248947 */ /* 0x001fec0003800000 */
.L_x_103:
[----:B------:R-:W1:Y:S01]  /*5140*/  SYNCS.PHASECHK.TRANS64.TRYWAIT P0, [R8+URZ], R5 ;  /* 0x00000005080075a7 */ /* 0x000e62000800017f */
[----:B------:R-:W-:-:S05]  /*5150*/  VIADD R2, R9, 0x1 ;  /* 0x0000000109027836 */ /* 0x000fca0000000000 */
[----:B------:R-:W-:-:S04]  /*5160*/  ISETP.NE.AND P1, PT, R2, 0x4b, PT ;  /* 0x0000004b0200780c */ /* 0x000fc80003f25270 */
[----:B------:R-:W-:Y:S02]  /*5170*/  SEL R3, RZ, 0x1, P1 ;  /* 0x00000001ff037807 */ /* 0x000fe40000800000 */
[----:B0-----:R-:W-:Y:S02]  /*5180*/  SEL R7, R2, RZ, P1 ;  /* 0x000000ff02077207 */ /* 0x001fe40000800000 */
[----:B------:R-:W-:-:S03]  /*5190*/  LOP3.LUT R6, R6, R3, RZ, 0x3c, !PT ;  /* 0x0000000306067212 */ /* 0x000fc600078e3cff */
[----:B------:R-:W-:Y:S01]  /*51a0*/  IMAD R3, R7, 0x8, R0 ;  /* 0x0000000807037824 */ /* 0x000fe200078e0200 */
[----:B------:R-:W-:Y:S01]  /*51b0*/  SHF.L.U32 R2, R6, 0x1f, RZ ;  /* 0x0000001f06027819 */ /* 0x000fe200000006ff */
[----:B-1----:R-:W-:Y:S06]  /*51c0*/  @!P0 BRA `(.L_x_90) ;  /* 0x0000000400148947 */ /* 0x002fec0003800000 */
.L_x_104:
[----:B------:R-:W1:Y:S01]  /*51d0*/  SYNCS.PHASECHK.TRANS64.TRYWAIT P0, [R3+URZ], R2 ;  /* 0x00000002030075a7 */ /* 0x000e62000800017f */
[----:B------:R-:W-:Y:S01]  /*51e0*/  ISETP.NE.AND P1, PT, R11, 0x48, PT ;  /* 0x000000480b00780c */ /* 0x000fe20003f25270 */
[----:B-1----:R-:W-:-:S12]  /*51f0*/  @!P0 BRA `(.L_x_91) ;  /* 0x00000004001c8947 */ /* 0x002fd80003800000 */
.L_x_105:
[----:B------:R-:W-:Y:S05]  /*5200*/  @!P1 BRA `(.L_x_87) ;  /* 0x0000000000409947 */ /* 0x000fea0003800000 */
[----:B-1----:R-:W-:-:S05]  /*5210*/  VIADD R2, R7, 0x1 ;  /* 0x0000000107027836 */ /* 0x002fca0000000000 */
[----:B------:R-:W-:-:S04]  /*5220*/  ISETP.NE.AND P0, PT, R2, 0x4b, PT ;  /* 0x0000004b0200780c */ /* 0x000fc80003f05270 */
[----:B------:R-:W-:Y:S02]  /*5230*/  SEL R3, RZ, 0x1, P0 ;  /* 0x00000001ff037807 */ /* 0x000fe40000000000 */
[----:B------:R-:W-:Y:S02]  /*5240*/  SEL R9, R2, RZ, P0 ;  /* 0x000000ff02097207 */ /* 0x000fe40000000000 */
[----:B------:R-:W-:-:S03]  /*5250*/  LOP3.LUT R3, R6, R3, RZ, 0x3c, !PT ;  /* 0x0000000306037212 */ /* 0x000fc600078e3cff */
[----:B0-----:R-:W-:Y:S01]  /*5260*/  IMAD R5, R9, 0x8, R10 ;  /* 0x0000000809057824 */ /* 0x001fe200078e020a */
[----:B------:R-:W-:-:S04]  /*5270*/  SHF.L.U32 R2, R3, 0x1f, RZ ;  /* 0x0000001f03027819 */ /* 0x000fc800000006ff */
[----:B------:R-:W0:Y:S02]  /*5280*/  SYNCS.PHASECHK.TRANS64.TRYWAIT P0, [R5+URZ+0x258], R2 ;  /* 0x00025802050075a7 */ /* 0x000e24000800017f */
[----:B0-----:R-:W-:Y:S05]  /*5290*/  @!P0 BRA `(.L_x_92) ;  /* 0x0000000400088947 */ /* 0x001fea0003800000 */
.L_x_106:
[----:B------:R-:W-:Y:S02]  /*52a0*/  VIADD R9, R9, 0x1 ;  /* 0x0000000109097836 */ /* 0x000fe40000000000 */
[----:B------:R-:W-:-:S03]  /*52b0*/  VIADD R11, R11, 0x4 ;  /* 0x000000040b0b7836 */ /* 0x000fc60000000000 */
[----:B------:R-:W-:-:S04]  /*52c0*/  ISETP.NE.AND P0, PT, R9, 0x4b, PT ;  /* 0x0000004b0900780c */ /* 0x000fc80003f05270 */
[----:B0-----:R-:W-:Y:S02]  /*52d0*/  SEL R2, RZ, 0x1, P0 ;  /* 0x00000001ff027807 */ /* 0x001fe40000000000 */
[----:B------:R-:W-:Y:S02]  /*52e0*/  SEL R9, R9, RZ, P0 ;  /* 0x000000ff09097207 */ /* 0x000fe40000000000 */
[----:B------:R-:W-:Y:S01]  /*52f0*/  LOP3.LUT R3, R3, R2, RZ, 0x3c, !PT ;  /* 0x0000000203037212 */ /* 0x000fe200078e3cff */
[----:B------:R-:W-:Y:S06]  /*5300*/  BRA `(.L_x_93) ;  /* 0xfffffffc00607947 */ /* 0x000fec000383ffff */
.L_x_87:
[----:B------:R-:W-:Y:S05]  /*5310*/  BSYNC B0 ;  /* 0x0000000000007941 */ /* 0x000fea0003800000 */
.L_x_86:
[----:B------:R-:W-:Y:S05]  /*5320*/  EXIT ;  /* 0x000000000000794d */ /* 0x000fea0003800000 */
.L_x_20:
[----:B-1----:R1:W2:Y:S02]  /*5330*/  SYNCS.PHASECHK.TRANS64.TRYWAIT P0, [R49+URZ], R0 ;  /* 0x00000000310075a7 */ /* 0x0022a4000800017f */
[----:B--2---:R-:W-:Y:S05]  /*5340*/  @!P0 NANOSLEEP.SYNCS 0x989680 ;  /* 0x009896800000895d */ /* 0x004fea0003900000 */
[----:B------:R-:W2:Y:S02]  /*5350*/  @!P0 SYNCS.PHASECHK.TRANS64 P0, [R49+URZ], R0 ;  /* 0x00000000310085a7 */ /* 0x000ea4000800007f */
[----:B--2---:R-:W-:Y:S05]  /*5360*/  @!P0 BRA `(.L_x_20) ;  /* 0xfffffffc00f08947 */ /* 0x004fea000383ffff */
[----:B------:R-:W-:Y:S05]  /*5370*/  BRA `(.L_x_94) ;  /* 0xffffffcc00387947 */ /* 0x000fea000383ffff */
.L_x_25:
[----:B--2---:R2:W3:Y:S02]  /*5380*/  SYNCS.PHASECHK.TRANS64.TRYWAIT P1, [R3+URZ], R0 ;  /* 0x00000000030075a7 */ /* 0x0044e4000802017f */
[----:B---3--:R-:W-:Y:S05]  /*5390*/  @!P1 NANOSLEEP.SYNCS 0x989680 ;  /* 0x009896800000995d */ /* 0x008fea0003900000 */
[----:B------:R-:W3:Y:S02]  /*53a0*/  @!P1 SYNCS.PHASECHK.TRANS64 P1, [R3+URZ], R0 ;  /* 0x00000000030095a7 */ /* 0x000ee4000802007f */
[----:B---3--:R-:W-:Y:S05]  /*53b0*/  @!P1 BRA `(.L_x_25) ;  /* 0xfffffffc00f09947 */ /* 0x008fea000383ffff */
[----:B------:R-:W-:Y:S05]  /*53c0*/  BRA `(.L_x_24) ;  /* 0xffffffcc009c7947 */ /* 0x000fea000383ffff */
.L_x_30:
[----:B-1----:R-:W-:-:S04]  /*53d0*/  IMAD.U32 R5, RZ, RZ, UR4 ;  /* 0x00000004ff057e24 */ /* 0x002fc8000f8e00ff */
[----:B------:R1:W2:Y:S03]  /*53e0*/  SYNCS.PHASECHK.TRANS64.TRYWAIT P1, [R5+URZ], R4 ;  /* 0x00000004050075a7 */ /* 0x0002a6000802017f */
[----:B--2---:R-:W-:Y:S05]  /*53f0*/  @!P1 NANOSLEEP.SYNCS 0x989680 ;  /* 0x009896800000995d */ /* 0x004fea0003900000 */
[----:B------:R-:W2:Y:S02]  /*5400*/  @!P1 SYNCS.PHASECHK.TRANS64 P1, [R5+URZ], R4 ;  /* 0x00000004050095a7 */ /* 0x000ea4000802007f */
[----:B--2---:R-:W-:Y:S05]  /*5410*/  @!P1 BRA `(.L_x_30) ;  /* 0xfffffffc00ec9947 */ /* 0x004fea000383ffff */
[----:B------:R-:W-:Y:S05]  /*5420*/  BRA `(.L_x_29) ;  /* 0xffffffcc00f87947 */ /* 0x000fea000383ffff */
.L_x_36:
[----:B0-----:R0:W1:Y:S02]  /*5430*/  SYNCS.PHASECHK.TRANS64.TRYWAIT P0, [R49+URZ+0x10], R0 ;  /* 0x00001000310075a7 */ /* 0x001064000800017f */
[----:B-1----:R-:W-:Y:S05]  /*5440*/  @!P0 NANOSLEEP.SYNCS 0x989680 ;  /* 0x009896800000895d */ /* 0x002fea0003900000 */
[----:B------:R-:W1:Y:S02]  /*5450*/  @!P0 SYNCS.PHASECHK.TRANS64 P0, [R49+URZ+0x10], R0 ;  /* 0x00001000310085a7 */ /* 0x000e64000800007f */
[----:B-1----:R-:W-:Y:S05]  /*5460*/  @!P0 BRA `(.L_x_36) ;  /* 0xfffffffc00f08947 */ /* 0x002fea000383ffff */
[----:B------:R-:W-:Y:S05]  /*5470*/  BRA `(.L_x_95) ;  /* 0xffffffd000e87947 */ /* 0x000fea000383ffff */
.L_x_73:
[----:B------:R-:W-:Y:S01]  /*5480*/  BSSY B1, `(.L_x_96) ;  /* 0x0000006000017945 */ /* 0x000fe20003800000 */
[----:B------:R-:W-:-:S07]  /*5490*/  IMAD.MOV.U32 R15, RZ, RZ, -0x1 ;  /* 0xffffffffff0f7424 */ /* 0x000fce00078e00ff */
[----:B-----5:R-:W-:Y:S05]  /*54a0*/  WARPSYNC.COLLECTIVE R15, `(.L_x_97) ;  /* 0x000000000f0c7348 */ /* 0x020fea0003c00000 */
[----:B------:R-:W-:Y:S02]  /*54b0*/  ELECT P6, UR62, PT ;  /* 0x00000000003e782f */ /* 0x000fe400038c0000 */
[----:B------:R-:W-:Y:S01]  /*54c0*/  MOV R14, UR62 ;  /* 0x0000003e000e7c02 */ /* 0x000fe20008000f00 */
[----:B-----5:R-:W-:Y:S10]  /*54d0*/  ENDCOLLECTIVE ;  /* 0x000000000000791b */ /* 0x020ff40003800000 */
.L_x_97:
[----:B------:R-:W-:Y:S05]  /*54e0*/  BSYNC B1 ;  /* 0x0000000000017941 */ /* 0x000fea0003800000 */
.L_x_96:
[----:B------:R-:W-:Y:S05]  /*54f0*/  BRA `(.L_x_98) ;  /* 0xffffffec00d87947 */ /* 0x000fea000383ffff */
.L_x_76:
[----:B-1----:R1:W2:Y:S02]  /*5500*/  SYNCS.PHASECHK.TRANS64.TRYWAIT P1, [R13+URZ+0x258], R6 ;  /* 0x000258060d0075a7 */ /* 0x0022a4000802017f */
[----:B--2---:R-:W-:Y:S05]  /*5510*/  @!P1 NANOSLEEP.SYNCS 0x989680 ;  /* 0x009896800000995d */ /* 0x004fea0003900000 */
[----:B------:R-:W2:Y:S02]  /*5520*/  @!P1 SYNCS.PHASECHK.TRANS64 P1, [R13+URZ+0x258], R6 ;  /* 0x000258060d0095a7 */ /* 0x000ea4000802007f */
[----:B--2---:R-:W-:Y:S05]  /*5530*/  @!P1 BRA `(.L_x_76) ;  /* 0xfffffffc00f09947 */ /* 0x004fea000383ffff */
[----:B------:R-:W-:Y:S05]  /*5540*/  BRA `(.L_x_99) ;  /* 0xfffffff0000c7947 */ /* 0x000fea000383ffff */
.L_x_85:
[----:B------:R-:W-:Y:S01]  /*5550*/  BSSY B0, `(.L_x_100) ;  /* 0x0000006000007945 */ /* 0x000fe20003800000 */
[----:B------:R-:W-:-:S07]  /*5560*/  IMAD.MOV.U32 R15, RZ, RZ, -0x1 ;  /* 0xffffffffff0f7424 */ /* 0x000fce00078e00ff */
[----:B-----5:R-:W-:Y:S05]  /*5570*/  WARPSYNC.COLLECTIVE R15, `(.L_x_101) ;  /* 0x000000000f0c7348 */ /* 0x020fea0003c00000 */
[----:B------:R-:W-:Y:S02]  /*5580*/  ELECT P6, UR62, PT ;  /* 0x00000000003e782f */ /* 0x000fe400038c0000 */
[----:B------:R-:W-:Y:S01]  /*5590*/  MOV R14, UR62 ;  /* 0x0000003e000e7c02 */ /* 0x000fe20008000f00 */
[----:B-----5:R-:W-:Y:S10]  /*55a0*/  ENDCOLLECTIVE ;  /* 0x000000000000791b */ /* 0x020ff40003800000 */
.L_x_101:
[----:B------:R-:W-:Y:S05]  /*55b0*/  BSYNC B0 ;  /* 0x0000000000007941 */ /* 0x000fea0003800000 */
.L_x_100:
[----:B------:R-:W-:Y:S05]  /*55c0*/  BRA `(.L_x_102) ;  /* 0xfffffff800807947 */ /* 0x000fea000383ffff */
.L_x_89:
[----:B0-----:R0:W1:Y:S02]  /*55d0*/  SYNCS.PHASECHK.TRANS64.TRYWAIT P0, [R7+URZ], R4 ;  /* 0x00000004070075a7 */ /* 0x001064000800017f */
[----:B-1----:R-:W-:Y:S05]  /*55e0*/  @!P0 NANOSLEEP.SYNCS 0x989680 ;  /* 0x009896800000895d */ /* 0x002fea0003900000 */
[----:B------:R-:W1:Y:S02]  /*55f0*/  @!P0 SYNCS.PHASECHK.TRANS64 P0, [R7+URZ], R4 ;  /* 0x00000004070085a7 */ /* 0x000e64000800007f */
[----:B-1----:R-:W-:Y:S05]  /*5600*/  @!P0 BRA `(.L_x_89) ;  /* 0xfffffffc00f08947 */ /* 0x002fea000383ffff */
[----:B------:R-:W-:Y:S05]  /*5610*/  BRA `(.L_x_103) ;  /* 0xfffffff800c87947 */ /* 0x000fea000383ffff */
.L_x_90:
[----:B0-----:R0:W1:Y:S02]  /*5620*/  SYNCS.PHASECHK.TRANS64.TRYWAIT P0, [R8+URZ], R5 ;  /* 0x00000005080075a7 */ /* 0x001064000800017f */
[----:B-1----:R-:W-:Y:S05]  /*5630*/  @!P0 NANOSLEEP.SYNCS 0x989680 ;  /* 0x009896800000895d */ /* 0x002fea0003900000 */
[----:B------:R-:W1:Y:S02]  /*5640*/  @!P0 SYNCS.PHASECHK.TRANS64 P0, [R8+URZ], R5 ;  /* 0x00000005080085a7 */ /* 0x000e64000800007f */
[----:B-1----:R-:W-:Y:S05]  /*5650*/  @!P0 BRA `(.L_x_90) ;  /* 0xfffffffc00f08947 */ /* 0x002fea000383ffff */
[----:B------:R-:W-:Y:S05]  /*5660*/  BRA `(.L_x_104) ;  /* 0xfffffff800d87947 */ /* 0x000fea000383ffff */
.L_x_91:
[----:B-1----:R1:W2:Y:S02]  /*5670*/  SYNCS.PHASECHK.TRANS64.TRYWAIT P0, [R3+URZ], R2 ;  /* 0x00000002030075a7 */ /* 0x0022a4000800017f */
[----:B--2---:R-:W-:Y:S05]  /*5680*/  @!P0 NANOSLEEP.SYNCS 0x989680 ;  /* 0x009896800000895d */ /* 0x004fea0003900000 */
[----:B------:R-:W2:Y:S02]  /*5690*/  @!P0 SYNCS.PHASECHK.TRANS64 P0, [R3+URZ], R2 ;  /* 0x00000002030085a7 */ /* 0x000ea4000800007f */
[----:B--2---:R-:W-:Y:S05]  /*56a0*/  @!P0 BRA `(.L_x_91) ;  /* 0xfffffffc00f08947 */ /* 0x004fea000383ffff */
[----:B------:R-:W-:Y:S05]  /*56b0*/  BRA `(.L_x_105) ;  /* 0xfffffff800d07947 */ /* 0x000fea000383ffff */
.L_x_92:
[----:B0-----:R0:W1:Y:S02]  /*56c0*/  SYNCS.PHASECHK.TRANS64.TRYWAIT P0, [R5+URZ+0x258], R2 ;  /* 0x00025802050075a7 */ /* 0x001064000800017f */
[----:B-1----:R-:W-:Y:S05]  /*56d0*/  @!P0 NANOSLEEP.SYNCS 0x989680 ;  /* 0x009896800000895d */ /* 0x002fea0003900000 */
[----:B------:R-:W1:Y:S02]  /*56e0*/  @!P0 SYNCS.PHASECHK.TRANS64 P0, [R5+URZ+0x258], R2 ;  /* 0x00025802050085a7 */ /* 0x000e64000800007f */
[----:B-1----:R-:W-:Y:S05]  /*56f0*/  @!P0 BRA `(.L_x_92) ;  /* 0xfffffffc00f08947 */ /* 0x002fea000383ffff */
[----:B------:R-:W-:Y:S05]  /*5700*/  BRA `(.L_x_106) ;  /* 0xfffffff800e47947 */ /* 0x000fea000383ffff */
.L_x_107:
[----:B------:R-:W-:-:S00]  /*5710*/  BRA `(.L_x_107) ;  /* 0xfffffffc00fc7947 */ /* 0x000fc0000383ffff */
[----:B------:R-:W-:-:S00]  /*5720*/  NOP ;  /* 0x0000000000007918 */ /* 0x000fc00000000000 */
        /* <DEDUP_REMOVED lines=13> */
.L_x_108:


//--------------------- .nv.global.init           --------------------------
	.section	.nv.global.init,"aw",@progbits
.nv.global.init:
	.type		$str$22,@object
	.size		$str$22,($str$23 - $str$22)
$str$22:
        /*0000*/ 	.byte	0x6b, 0x5f, 0x74, 0x69, 0x6c, 0x65, 0x5f, 0x63, 0x6f, 0x75, 0x6e, 0x74, 0x20, 0x3e, 0x3d, 0x20
        /*0010*/ 	.byte	0x31, 0x00
	.type		$str$23,@object
	.size		$str$23,(__unnamed_1 - $str$23)
$str$23:
        /*0012*/ 	.byte	0x2f, 0x74, 0x6d, 0x70, 0x2f, 0x63, 0x75, 0x74, 0x6c, 0x61, 0x73, 0x73, 0x5f, 0x73, 0x77, 0x65
        /*0022*/ 	.byte	0x65, 0x70, 0x5f, 0x73, 0x72, 0x63, 0x2f, 0x69, 0x6e, 0x63, 0x6c, 0x75, 0x64, 0x65, 0x2f, 0x63
        /*0032*/ 	.byte	0x75, 0x74, 0x6c, 0x61, 0x73, 0x73, 0x2f, 0x67, 0x65, 0x6d, 0x6d, 0x2f, 0x63, 0x6f, 0x6c, 0x6c
        /*0042*/ 	.byte	0x65, 0x63, 0x74, 0x69, 0x76, 0x65, 0x2f, 0x73, 0x6d, 0x39, 0x30, 0x5f, 0x6d, 0x6d, 0x61, 0x5f
        /*0052*/ 	.byte	0x74, 0x6d, 0x61, 0x5f, 0x67, 0x6d, 0x6d, 0x61, 0x5f, 0x73, 0x73, 0x5f, 0x77, 0x61, 0x72, 0x70
        /*0062*/ 	.byte	0x73, 0x70, 0x65, 0x63, 0x69, 0x61, 0x6c, 0x69, 0x7a, 0x65, 0x64, 0x2e, 0x68, 0x70, 0x70, 0x00
	.type		__unnamed_1,@object
	.size		__unnamed_1,(.L_0 - __unnamed_1)
__unnamed_1:
        /*0072*/ 	.byte	0x76, 0x6f, 0x69, 0x64, 0x20, 0x63, 0x75, 0x74, 0x6c, 0x61, 0x73, 0x73, 0x3a, 0x3a, 0x67, 0x65
        /* <DEDUP_REMOVED lines=180> */
        /*0bc2*/ 	.byte	0x64, 0x65, 0x6e, 0x74, 0x69, 0x74, 0x79, 0x5d, 0x00
.L_0:


//--------------------- .nv.shared._ZN7cutlass13device_kernelINS_4gemm6kernel13GemmUniversalIN4cute5tupleIJiiiiEEENS1_10collective13CollectiveMmaINS1_34MainloopSm90TmaGmmaWarpSpecializedILi75ENS5_IJNS4_1CILi2EEENSA_ILi1EEESC_EEENS1_32KernelTmaWarpSpecializedPingpongEEENS5_IJNSA_ILi64EEENSA_ILi32EEENSA_ILi16EEEEEENS_10bfloat16_tENS5_IJlSC_lEEESK_SL_NS4_8TiledMMAINS4_8MMA_AtomIJNS4_4SM904GMMA27MMA_64x32x16_F32BF16BF16_SSILNSP_5MajorE0ELSR_0ELNSP_7ScaleInE1ELSS_1EEEEEENS4_6LayoutINS5_IJSC_SC_SC_EEENS5_IJNSA_ILi0EEESX_SX_EEEEENS5_IJNS4_10UnderscoreES10_S10_EEEEENS4_13SM90_TMA_LOADENS4_14ComposedLayoutINS4_7SwizzleILi1ELi4ELi3EEENS4_18smem_ptr_flag_bitsILi16EEENSV_INS5_IJNSA_ILi8EEESI_EEENS5_IJSI_SC_EEEEEEEvNS4_8identityENS4_23SM90_TMA_LOAD_MULTICASTES1D_vS1E_EENS_8epilogue10collective6detail29Sm90TmaWarpSpecializedAdapterINS1I_15DefaultEpilogueISK_SL_SL_NS1H_6thread17LinearCombinationISK_Li1EffLNS1M_9ScaleType4KindE0ELNS_15FloatRoundStyleE2ESK_EENS1_15EpilogueDefaultEEEEEvvEEEEvNT_6ParamsE --------------------------
	.section	.nv.shared._ZN7cutlass13device_kernelINS_4gemm6kernel13GemmUniversalIN4cute5tupleIJiiiiEEENS1_10collective13CollectiveMmaINS1_34MainloopSm90TmaGmmaWarpSpecializedILi75ENS5_IJNS4_1CILi2EEENSA_ILi1EEESC_EEENS1_32KernelTmaWarpSpecializedPingpongEEENS5_IJNSA_ILi64EEENSA_ILi32EEENSA_ILi16EEEEEENS_10bfloat16_tENS5_IJlSC_lEEESK_SL_NS4_8TiledMMAINS4_8MMA_AtomIJNS4_4SM904GMMA27MMA_64x32x16_F32BF16BF16_SSILNSP_5MajorE0ELSR_0ELNSP_7ScaleInE1ELSS_1EEEEEENS4_6LayoutINS5_IJSC_SC_SC_EEENS5_IJNSA_ILi0EEESX_SX_EEEEENS5_IJNS4_10UnderscoreES10_S10_EEEEENS4_13SM90_TMA_LOADENS4_14ComposedLayoutINS4_7SwizzleILi1ELi4ELi3EEENS4_18smem_ptr_flag_bitsILi16EEENSV_INS5_IJNSA_ILi8EEESI_EEENS5_IJSI_SC_EEEEEEEvNS4_8identityENS4_23SM90_TMA_LOAD_MULTICASTES1D_vS1E_EENS_8epilogue10collective6detail29Sm90TmaWarpSpecializedAdapterINS1I_15DefaultEpilogueISK_SL_SL_NS1H_6thread17LinearCombinationISK_Li1EffLNS1M_9ScaleType4KindE0ELNS_15FloatRoundStyleE2ESK_EENS1_15EpilogueDefaultEEEEEvvEEEEvNT_6ParamsE,"aw",@nobits
	.sectionflags	@""
	.align	16
	.zero		1024


//--------------------- .nv.shared.reserved.0     --------------------------
	.section	.nv.shared.reserved.0,"aw",@nobits
	.weak		__nv_reservedSMEM_offset_0_alias
	.size		__nv_reservedSMEM_offset_0_alias, 0, 0
	.other		__nv_reservedSMEM_offset_0_alias,@"STO_CUDA_RESERVED_SHARED STV_DEFAULT"
__nv_reservedSMEM_offset_0_alias:
	.zero		0


//--------------------- .nv.global                --------------------------
	.section	.nv.global,"aw",@nobits
.nv.global:
	.type		_ZN39_INTERNAL_cbf179e9_4_k_cu_c994ce82_74734cute1_E,@object
	.size		_ZN39_INTERNAL_cbf179e9_4_k_cu_c994ce82_74734cute1_E,(_ZN39_INTERNAL_cbf179e9_4_k_cu_c994ce82_74734cuda3std3__45__cpo6cbeginE - _ZN39_INTERNAL_cbf179e9_4_k_cu_c994ce82_74734cute1_E)
_ZN39_INTERNAL_cbf179e9_4_k_cu_c994ce82_74734cute1_E:
	.zero		1
	.type		_ZN39_INTERNAL_cbf179e9_4_k_cu_c994ce82_74734cuda3std3__45__cpo6cbeginE,@object
	.size		_ZN39_INTERNAL_cbf179e9_4_k_cu_c994ce82_74734cuda3std3__45__cpo6cbeginE,(_ZN39_INTERNAL_cbf179e9_4_k_cu_c994ce82_74734cuda3std3__48in_placeE - _ZN39_INTERNAL_cbf179e9_4_k_cu_c994ce82_74734cuda3std3__45__cpo6cbeginE)
_ZN39_INTERNAL_cbf179e9_4_k_cu_c994ce82_74734cuda3std3__45__cpo6cbeginE:
	.zero		1
	.type		_ZN39_INTERNAL_cbf179e9_4_k_cu_c994ce82_74734cuda3std3__48in_placeE,@object
	.size		_ZN39_INTERNAL_cbf179e9_4_k_cu_c994ce82_74734cuda3std3__48in_placeE,(_ZN39_INTERNAL_cbf179e9_4_k_cu_c994ce82_74734cuda3std6ranges3__45__cpo9iter_moveE - _ZN39_INTERNAL_cbf179e9_4_k_cu_c994ce82_74734cuda3std3__48in_placeE)
_ZN39_INTERNAL_cbf179e9_4_k_cu_c994ce82_74734cuda3std3__48in_placeE:
	.zero		1
	.type		_ZN39_INTERNAL_cbf179e9_4_k_cu_c994ce82_74734cuda3std6ranges3__45__cpo9iter_moveE,@object
	.size		_ZN39_INTERNAL_cbf179e9_4_k_cu_c994ce82_74734cuda3std6ranges3__45__cpo9iter_moveE,(_ZN39_INTERNAL_cbf179e9_4_k_cu_c994ce82_74734cuda3std3__45__cpo5beginE - _ZN39_INTERNAL_cbf179e9_4_k_cu_c994ce82_74734cuda3std6ranges3__45__cpo9iter_moveE)
_ZN39_INTERNAL_cbf179e9_4_k_cu_c994ce82_74734cuda3std6ranges3__45__cpo9iter_moveE:
	.zero		1
	.type		_ZN39_INTERNAL_cbf179e9_4_k_cu_c994ce82_74734cuda3std3__45__cpo5beginE,@object
	.size		_ZN39_INTERNAL_cbf179e9_4_k_cu_c994ce82_74734cuda3std3__45__cpo5beginE,(_ZN39_INTERNAL_cbf179e9_4_k_cu_c994ce82_74734cuda3std3__441_GLOBAL__N__cbf179e9_4_k_cu_c994ce82_74736ignoreE - _ZN39_INTERNAL_cbf179e9_4_k_cu_c994ce82_74734cuda3std3__45__cpo5beginE)
_ZN39_INTERNAL_cbf179e9_4_k_cu_c994ce82_74734cuda3std3__45__cpo5beginE:
	.zero		1
	.type		_ZN39_INTERNAL_cbf179e9_4_k_cu_c994ce82_74734cuda3std3__441_GLOBAL__N__cbf179e9_4_k_cu_c994ce82_74736ignoreE,@object
	.size		_ZN39_INTERNAL_cbf179e9_4_k_cu_c994ce82_74734cuda3std3__441_GLOBAL__N__cbf179e9_4_k_cu_c994ce82_74736ignoreE,(_ZN39_INTERNAL_cbf179e9_4_k_cu_c994ce82_74734cute7productE - _ZN39_INTERNAL_cbf179e9_4_k_cu_c994ce82_74734cuda3std3__441_GLOBAL__N__cbf179e9_4_k_cu_c994ce82_74736ignoreE)
_ZN39_INTERNAL_cbf179e9_4_k_cu_c994ce82_74734cuda3std3__441_GLOBAL__N__cbf179e9_4_k_cu_c994ce82_74736ignoreE:
	.zero		1
	.type		_ZN39_INTERNAL_cbf179e9_4_k_cu_c994ce82_74734cute7productE,@object
	.size		_ZN39_INTERNAL_cbf179e9_4_k_cu_c994ce82_74734cute7productE,(_ZN39_INTERNAL_cbf179e9_4_k_cu_c994ce82_74734cuda3std3__45__cpo3endE - _ZN39_INTERNAL_cbf179e9_4_k_cu_c994ce82_74734cute7productE)
_ZN39_INTERNAL_cbf179e9_4_k_cu_c994ce82_74734cute7productE:
	.zero		1
	.type		_ZN39_INTERNAL_cbf179e9_4_k_cu_c994ce82_74734cuda3std3__45__cpo3endE,@object
	.size		_ZN39_INTERNAL_cbf179e9_4_k_cu_c994ce82_74734cuda3std3__45__cpo3endE,(_ZN39_INTERNAL_cbf179e9_4_k_cu_c994ce82_74734cuda3std3__419piecewise_constructE - _ZN39_INTERNAL_cbf179e9_4_k_cu_c994ce82_74734cuda3std3__45__cpo3endE)
_ZN39_INTERNAL_cbf179e9_4_k_cu_c994ce82_74734cuda3std3__45__cpo3endE:
	.zero		1
	.type		_ZN39_INTERNAL_cbf179e9_4_k_cu_c994ce82_74734cuda3std3__419piecewise_constructE,@object
	.size		_ZN39_INTERNAL_cbf179e9_4_k_cu_c994ce82_74734cuda3std3__419piecewise_constructE,(_ZN39_INTERNAL_cbf179e9_4_k_cu_c994ce82_74734cuda3std3__45__cpo4cendE - _ZN39_INTERNAL_cbf179e9_4_k_cu_c994ce82_74734cuda3std3__419piecewise_constructE)
_ZN39_INTERNAL_cbf179e9_4_k_cu_c994ce82_74734cuda3std3__419piecewise_constructE:
	.zero		1
	.type		_ZN39_INTERNAL_cbf179e9_4_k_cu_c994ce82_74734cuda3std3__45__cpo4cendE,@object
	.size		_ZN39_INTERNAL_cbf179e9_4_k_cu_c994ce82_74734cuda3std3__45__cpo4cendE,(_ZN39_INTERNAL_cbf179e9_4_k_cu_c994ce82_74734cuda3std6ranges3__45__cpo4swapE - _ZN39_INTERNAL_cbf179e9_4_k_cu_c994ce82_74734cuda3std3__45__cpo4cendE)
_ZN39_INTERNAL_cbf179e9_4_k_cu_c994ce82_74734cuda3std3__45__cpo4cendE:
	.zero		1
	.type		_ZN39_INTERNAL_cbf179e9_4_k_cu_c994ce82_74734cuda3std6ranges3__45__cpo4swapE,@object
	.size		_ZN39_INTERNAL_cbf179e9_4_k_cu_c994ce82_74734cuda3std6ranges3__45__cpo4swapE,(.L_8 - _ZN39_INTERNAL_cbf179e9_4_k_cu_c994ce82_74734cuda3std6ranges3__45__cpo4swapE)
_ZN39_INTERNAL_cbf179e9_4_k_cu_c994ce82_74734cuda3std6ranges3__45__cpo4swapE:
	.zero		1
.L_8:


//--------------------- .nv.constant0._ZN7cutlass13device_kernelINS_4gemm6kernel13GemmUniversalIN4cute5tupleIJiiiiEEENS1_10collective13CollectiveMmaINS1_34MainloopSm90TmaGmmaWarpSpecializedILi75ENS5_IJNS4_1CILi2EEENSA_ILi1EEESC_EEENS1_32KernelTmaWarpSpecializedPingpongEEENS5_IJNSA_ILi64EEENSA_ILi32EEENSA_ILi16EEEEEENS_10bfloat16_tENS5_IJlSC_lEEESK_SL_NS4_8TiledMMAINS4_8MMA_AtomIJNS4_4SM904GMMA27MMA_64x32x16_F32BF16BF16_SSILNSP_5MajorE0ELSR_0ELNSP_7ScaleInE1ELSS_1EEEEEENS4_6LayoutINS5_IJSC_SC_SC_EEENS5_IJNSA_ILi0EEESX_SX_EEEEENS5_IJNS4_10UnderscoreES10_S10_EEEEENS4_13SM90_TMA_LOADENS4_14ComposedLayoutINS4_7SwizzleILi1ELi4ELi3EEENS4_18smem_ptr_flag_bitsILi16EEENSV_INS5_IJNSA_ILi8EEESI_EEENS5_IJSI_SC_EEEEEEEvNS4_8identityENS4_23SM90_TMA_LOAD_MULTICASTES1D_vS1E_EENS_8epilogue10collective6detail29Sm90TmaWarpSpecializedAdapterINS1I_15DefaultEpilogueISK_SL_SL_NS1H_6thread17LinearCombinationISK_Li1EffLNS1M_9ScaleType4KindE0ELNS_15FloatRoundStyleE2ESK_EENS1_15EpilogueDefaultEEEEEvvEEEEvNT_6ParamsE --------------------------
	.section	.nv.constant0._ZN7cutlass13device_kernelINS_4gemm6kernel13GemmUniversalIN4cute5tupleIJiiiiEEENS1_10collective13CollectiveMmaINS1_34MainloopSm90TmaGmmaWarpSpecializedILi75ENS5_IJNS4_1CILi2EEENSA_ILi1EEESC_EEENS1_32KernelTmaWarpSpecializedPingpongEEENS5_IJNSA_ILi64EEENSA_ILi32EEENSA_ILi16EEEEEENS_10bfloat16_tENS5_IJlSC_lEEESK_SL_NS4_8TiledMMAINS4_8MMA_AtomIJNS4_4SM904GMMA27MMA_64x32x16_F32BF16BF16_SSILNSP_5MajorE0ELSR_0ELNSP_7ScaleInE1ELSS_1EEEEEENS4_6LayoutINS5_IJSC_SC_SC_EEENS5_IJNSA_ILi0EEESX_SX_EEEEENS5_IJNS4_10UnderscoreES10_S10_EEEEENS4_13SM90_TMA_LOADENS4_14ComposedLayoutINS4_7SwizzleILi1ELi4ELi3EEENS4_18smem_ptr_flag_bitsILi16EEENSV_INS5_IJNSA_ILi8EEESI_EEENS5_IJSI_SC_EEEEEEEvNS4_8identityENS4_23SM90_TMA_LOAD_MULTICASTES1D_vS1E_EENS_8epilogue10collective6detail29Sm90TmaWarpSpecializedAdapterINS1I_15DefaultEpilogueISK_SL_SL_NS1H_6thread17LinearCombinationISK_Li1EffLNS1M_9ScaleType4KindE0ELNS_15FloatRoundStyleE2ESK_EENS1_15EpilogueDefaultEEEEEvvEEEEvNT_6ParamsE,"a",@progbits
	.sectionflags	@""
	.align	4
.nv.constant0._ZN7cutlass13device_kernelINS_4gemm6kernel13GemmUniversalIN4cute5tupleIJiiiiEEENS1_10collective13CollectiveMmaINS1_34MainloopSm90TmaGmmaWarpSpecializedILi75ENS5_IJNS4_1CILi2EEENSA_ILi1EEESC_EEENS1_32KernelTmaWarpSpecializedPingpongEEENS5_IJNSA_ILi64EEENSA_ILi32EEENSA_ILi16EEEEEENS_10bfloat16_tENS5_IJlSC_lEEESK_SL_NS4_8TiledMMAINS4_8MMA_AtomIJNS4_4SM904GMMA27MMA_64x32x16_F32BF16BF16_SSILNSP_5MajorE0ELSR_0ELNSP_7ScaleInE1ELSS_1EEEEEENS4_6LayoutINS5_IJSC_SC_SC_EEENS5_IJNSA_ILi0EEESX_SX_EEEEENS5_IJNS4_10UnderscoreES10_S10_EEEEENS4_13SM90_TMA_LOADENS4_14ComposedLayoutINS4_7SwizzleILi1ELi4ELi3EEENS4_18smem_ptr_flag_bitsILi16EEENSV_INS5_IJNSA_ILi8EEESI_EEENS5_IJSI_SC_EEEEEEEvNS4_8identityENS4_23SM90_TMA_LOAD_MULTICASTES1D_vS1E_EENS_8epilogue10collective6detail29Sm90TmaWarpSpecializedAdapterINS1I_15DefaultEpilogueISK_SL_SL_NS1H_6thread17LinearCombinationISK_Li1EffLNS1M_9ScaleType4KindE0ELNS_15FloatRoundStyleE2ESK_EENS1_15EpilogueDefaultEEEEEvvEEEEvNT_6ParamsE:
	.zero		1664


//--------------------- SYMBOLS --------------------------

	.type		.nv.reservedSmem.offset0,@object
	.size		.nv.reservedSmem.offset0,0x4
	.type		__assertfail,@function
